//
// Generated by NVIDIA NVVM Compiler
//
// Compiler Build ID: CL-36424714
// Cuda compilation tools, release 13.0, V13.0.88
// Based on NVVM 20.0.0
//

.version 9.0
.target sm_100
.address_size 64

	// .globl	_Z12setup_kernelP17curandStateXORWOW
.global .align 4 .b8 precalc_xorwow_matrix[102400];
.global .align 4 .b8 precalc_xorwow_offset_matrix[102400];
.global .align 4 .b8 mrg32k3aM1[2304];
.global .align 4 .b8 mrg32k3aM2[2304];
.global .align 4 .b8 mrg32k3aM1SubSeq[2016];
.global .align 4 .b8 mrg32k3aM2SubSeq[2016];
.global .align 4 .b8 mrg32k3aM1Seq[2304];
.global .align 4 .b8 mrg32k3aM2Seq[2304];
.const .align 8 .b8 __cr_lgamma_table[72];

.visible .entry _Z12setup_kernelP17curandStateXORWOW(
	.param .u64 .ptr .align 1 _Z12setup_kernelP17curandStateXORWOW_param_0
)
{
	.reg .pred 	%p<24>;
	.reg .b32 	%r<405>;
	.reg .b64 	%rd<18>;

	ld.param.u64 	%rd8, [_Z12setup_kernelP17curandStateXORWOW_param_0];
	cvta.to.global.u64 	%rd9, %rd8;
	mov.u32 	%r182, %tid.x;
	mov.u32 	%r183, %ctaid.x;
	mad.lo.s32 	%r184, %r183, 5, %r182;
	cvt.s64.s32 	%rd17, %r184;
	mul.wide.s32 	%rd10, %r184, 48;
	add.s64 	%rd2, %rd9, %rd10;
	mov.b32 	%r185, 1593684748;
	mov.b32 	%r186, 832094735;
	st.global.v2.u32 	[%rd2], {%r186, %r185};
	mov.b32 	%r187, -123459836;
	mov.b32 	%r188, 1111207954;
	st.global.v2.u32 	[%rd2+8], {%r188, %r187};
	mov.b32 	%r189, 1476011280;
	mov.b32 	%r190, -589760388;
	st.global.v2.u32 	[%rd2+16], {%r190, %r189};
	setp.eq.s32 	%p1, %r184, 0;
	@%p1 bra 	$L__BB0_42;
	mov.b32 	%r311, 0;
	mov.u64 	%rd12, precalc_xorwow_matrix;
$L__BB0_2:
	and.b64  	%rd4, %rd17, 3;
	setp.eq.s64 	%p2, %rd4, 0;
	@%p2 bra 	$L__BB0_41;
	mul.wide.u32 	%rd11, %r311, 3200;
	add.s64 	%rd5, %rd12, %rd11;
	cvt.u32.u64 	%r2, %rd4;
	mov.b32 	%r312, 0;
$L__BB0_4:
	mov.b32 	%r325, 0;
	mov.u32 	%r326, %r325;
	mov.u32 	%r327, %r325;
	mov.u32 	%r328, %r325;
	mov.u32 	%r329, %r325;
	mov.u32 	%r318, %r325;
$L__BB0_5:
	mul.wide.u32 	%rd13, %r318, 4;
	add.s64 	%rd14, %rd2, %rd13;
	ld.global.u32 	%r10, [%rd14+4];
	shl.b32 	%r11, %r318, 5;
	mov.b32 	%r324, 0;
$L__BB0_6:
	.pragma "nounroll";
	shr.u32 	%r195, %r10, %r324;
	and.b32  	%r196, %r195, 1;
	setp.eq.b32 	%p3, %r196, 1;
	not.pred 	%p4, %p3;
	add.s32 	%r197, %r11, %r324;
	mul.lo.s32 	%r198, %r197, 5;
	mul.wide.u32 	%rd15, %r198, 4;
	add.s64 	%rd6, %rd5, %rd15;
	@%p4 bra 	$L__BB0_8;
	ld.global.u32 	%r199, [%rd6];
	xor.b32  	%r329, %r329, %r199;
	ld.global.u32 	%r200, [%rd6+4];
	xor.b32  	%r328, %r328, %r200;
	ld.global.u32 	%r201, [%rd6+8];
	xor.b32  	%r327, %r327, %r201;
	ld.global.u32 	%r202, [%rd6+12];
	xor.b32  	%r326, %r326, %r202;
	ld.global.u32 	%r203, [%rd6+16];
	xor.b32  	%r325, %r325, %r203;
$L__BB0_8:
	and.b32  	%r205, %r195, 2;
	setp.eq.s32 	%p5, %r205, 0;
	@%p5 bra 	$L__BB0_10;
	ld.global.u32 	%r206, [%rd6+20];
	xor.b32  	%r329, %r329, %r206;
	ld.global.u32 	%r207, [%rd6+24];
	xor.b32  	%r328, %r328, %r207;
	ld.global.u32 	%r208, [%rd6+28];
	xor.b32  	%r327, %r327, %r208;
	ld.global.u32 	%r209, [%rd6+32];
	xor.b32  	%r326, %r326, %r209;
	ld.global.u32 	%r210, [%rd6+36];
	xor.b32  	%r325, %r325, %r210;
$L__BB0_10:
	and.b32  	%r212, %r195, 4;
	setp.eq.s32 	%p6, %r212, 0;
	@%p6 bra 	$L__BB0_12;
	ld.global.u32 	%r213, [%rd6+40];
	xor.b32  	%r329, %r329, %r213;
	ld.global.u32 	%r214, [%rd6+44];
	xor.b32  	%r328, %r328, %r214;
	ld.global.u32 	%r215, [%rd6+48];
	xor.b32  	%r327, %r327, %r215;
	ld.global.u32 	%r216, [%rd6+52];
	xor.b32  	%r326, %r326, %r216;
	ld.global.u32 	%r217, [%rd6+56];
	xor.b32  	%r325, %r325, %r217;
$L__BB0_12:
	and.b32  	%r219, %r195, 8;
	setp.eq.s32 	%p7, %r219, 0;
	@%p7 bra 	$L__BB0_14;
	ld.global.u32 	%r220, [%rd6+60];
	xor.b32  	%r329, %r329, %r220;
	ld.global.u32 	%r221, [%rd6+64];
	xor.b32  	%r328, %r328, %r221;
	ld.global.u32 	%r222, [%rd6+68];
	xor.b32  	%r327, %r327, %r222;
	ld.global.u32 	%r223, [%rd6+72];
	xor.b32  	%r326, %r326, %r223;
	ld.global.u32 	%r224, [%rd6+76];
	xor.b32  	%r325, %r325, %r224;
$L__BB0_14:
	and.b32  	%r226, %r195, 16;
	setp.eq.s32 	%p8, %r226, 0;
	@%p8 bra 	$L__BB0_16;
	ld.global.u32 	%r227, [%rd6+80];
	xor.b32  	%r329, %r329, %r227;
	ld.global.u32 	%r228, [%rd6+84];
	xor.b32  	%r328, %r328, %r228;
	ld.global.u32 	%r229, [%rd6+88];
	xor.b32  	%r327, %r327, %r229;
	ld.global.u32 	%r230, [%rd6+92];
	xor.b32  	%r326, %r326, %r230;
	ld.global.u32 	%r231, [%rd6+96];
	xor.b32  	%r325, %r325, %r231;
$L__BB0_16:
	and.b32  	%r233, %r195, 32;
	setp.eq.s32 	%p9, %r233, 0;
	@%p9 bra 	$L__BB0_18;
	ld.global.u32 	%r234, [%rd6+100];
	xor.b32  	%r329, %r329, %r234;
	ld.global.u32 	%r235, [%rd6+104];
	xor.b32  	%r328, %r328, %r235;
	ld.global.u32 	%r236, [%rd6+108];
	xor.b32  	%r327, %r327, %r236;
	ld.global.u32 	%r237, [%rd6+112];
	xor.b32  	%r326, %r326, %r237;
	ld.global.u32 	%r238, [%rd6+116];
	xor.b32  	%r325, %r325, %r238;
$L__BB0_18:
	and.b32  	%r240, %r195, 64;
	setp.eq.s32 	%p10, %r240, 0;
	@%p10 bra 	$L__BB0_20;
	ld.global.u32 	%r241, [%rd6+120];
	xor.b32  	%r329, %r329, %r241;
	ld.global.u32 	%r242, [%rd6+124];
	xor.b32  	%r328, %r328, %r242;
	ld.global.u32 	%r243, [%rd6+128];
	xor.b32  	%r327, %r327, %r243;
	ld.global.u32 	%r244, [%rd6+132];
	xor.b32  	%r326, %r326, %r244;
	ld.global.u32 	%r245, [%rd6+136];
	xor.b32  	%r325, %r325, %r245;
$L__BB0_20:
	and.b32  	%r247, %r195, 128;
	setp.eq.s32 	%p11, %r247, 0;
	@%p11 bra 	$L__BB0_22;
	ld.global.u32 	%r248, [%rd6+140];
	xor.b32  	%r329, %r329, %r248;
	ld.global.u32 	%r249, [%rd6+144];
	xor.b32  	%r328, %r328, %r249;
	ld.global.u32 	%r250, [%rd6+148];
	xor.b32  	%r327, %r327, %r250;
	ld.global.u32 	%r251, [%rd6+152];
	xor.b32  	%r326, %r326, %r251;
	ld.global.u32 	%r252, [%rd6+156];
	xor.b32  	%r325, %r325, %r252;
$L__BB0_22:
	and.b32  	%r254, %r195, 256;
	setp.eq.s32 	%p12, %r254, 0;
	@%p12 bra 	$L__BB0_24;
	ld.global.u32 	%r255, [%rd6+160];
	xor.b32  	%r329, %r329, %r255;
	ld.global.u32 	%r256, [%rd6+164];
	xor.b32  	%r328, %r328, %r256;
	ld.global.u32 	%r257, [%rd6+168];
	xor.b32  	%r327, %r327, %r257;
	ld.global.u32 	%r258, [%rd6+172];
	xor.b32  	%r326, %r326, %r258;
	ld.global.u32 	%r259, [%rd6+176];
	xor.b32  	%r325, %r325, %r259;
$L__BB0_24:
	and.b32  	%r261, %r195, 512;
	setp.eq.s32 	%p13, %r261, 0;
	@%p13 bra 	$L__BB0_26;
	ld.global.u32 	%r262, [%rd6+180];
	xor.b32  	%r329, %r329, %r262;
	ld.global.u32 	%r263, [%rd6+184];
	xor.b32  	%r328, %r328, %r263;
	ld.global.u32 	%r264, [%rd6+188];
	xor.b32  	%r327, %r327, %r264;
	ld.global.u32 	%r265, [%rd6+192];
	xor.b32  	%r326, %r326, %r265;
	ld.global.u32 	%r266, [%rd6+196];
	xor.b32  	%r325, %r325, %r266;
$L__BB0_26:
	and.b32  	%r268, %r195, 1024;
	setp.eq.s32 	%p14, %r268, 0;
	@%p14 bra 	$L__BB0_28;
	ld.global.u32 	%r269, [%rd6+200];
	xor.b32  	%r329, %r329, %r269;
	ld.global.u32 	%r270, [%rd6+204];
	xor.b32  	%r328, %r328, %r270;
	ld.global.u32 	%r271, [%rd6+208];
	xor.b32  	%r327, %r327, %r271;
	ld.global.u32 	%r272, [%rd6+212];
	xor.b32  	%r326, %r326, %r272;
	ld.global.u32 	%r273, [%rd6+216];
	xor.b32  	%r325, %r325, %r273;
$L__BB0_28:
	and.b32  	%r275, %r195, 2048;
	setp.eq.s32 	%p15, %r275, 0;
	@%p15 bra 	$L__BB0_30;
	ld.global.u32 	%r276, [%rd6+220];
	xor.b32  	%r329, %r329, %r276;
	ld.global.u32 	%r277, [%rd6+224];
	xor.b32  	%r328, %r328, %r277;
	ld.global.u32 	%r278, [%rd6+228];
	xor.b32  	%r327, %r327, %r278;
	ld.global.u32 	%r279, [%rd6+232];
	xor.b32  	%r326, %r326, %r279;
	ld.global.u32 	%r280, [%rd6+236];
	xor.b32  	%r325, %r325, %r280;
$L__BB0_30:
	and.b32  	%r282, %r195, 4096;
	setp.eq.s32 	%p16, %r282, 0;
	@%p16 bra 	$L__BB0_32;
	ld.global.u32 	%r283, [%rd6+240];
	xor.b32  	%r329, %r329, %r283;
	ld.global.u32 	%r284, [%rd6+244];
	xor.b32  	%r328, %r328, %r284;
	ld.global.u32 	%r285, [%rd6+248];
	xor.b32  	%r327, %r327, %r285;
	ld.global.u32 	%r286, [%rd6+252];
	xor.b32  	%r326, %r326, %r286;
	ld.global.u32 	%r287, [%rd6+256];
	xor.b32  	%r325, %r325, %r287;
$L__BB0_32:
	and.b32  	%r289, %r195, 8192;
	setp.eq.s32 	%p17, %r289, 0;
	@%p17 bra 	$L__BB0_34;
	ld.global.u32 	%r290, [%rd6+260];
	xor.b32  	%r329, %r329, %r290;
	ld.global.u32 	%r291, [%rd6+264];
	xor.b32  	%r328, %r328, %r291;
	ld.global.u32 	%r292, [%rd6+268];
	xor.b32  	%r327, %r327, %r292;
	ld.global.u32 	%r293, [%rd6+272];
	xor.b32  	%r326, %r326, %r293;
	ld.global.u32 	%r294, [%rd6+276];
	xor.b32  	%r325, %r325, %r294;
$L__BB0_34:
	and.b32  	%r296, %r195, 16384;
	setp.eq.s32 	%p18, %r296, 0;
	@%p18 bra 	$L__BB0_36;
	ld.global.u32 	%r297, [%rd6+280];
	xor.b32  	%r329, %r329, %r297;
	ld.global.u32 	%r298, [%rd6+284];
	xor.b32  	%r328, %r328, %r298;
	ld.global.u32 	%r299, [%rd6+288];
	xor.b32  	%r327, %r327, %r299;
	ld.global.u32 	%r300, [%rd6+292];
	xor.b32  	%r326, %r326, %r300;
	ld.global.u32 	%r301, [%rd6+296];
	xor.b32  	%r325, %r325, %r301;
$L__BB0_36:
	and.b32  	%r303, %r195, 32768;
	setp.eq.s32 	%p19, %r303, 0;
	@%p19 bra 	$L__BB0_38;
	ld.global.u32 	%r304, [%rd6+300];
	xor.b32  	%r329, %r329, %r304;
	ld.global.u32 	%r305, [%rd6+304];
	xor.b32  	%r328, %r328, %r305;
	ld.global.u32 	%r306, [%rd6+308];
	xor.b32  	%r327, %r327, %r306;
	ld.global.u32 	%r307, [%rd6+312];
	xor.b32  	%r326, %r326, %r307;
	ld.global.u32 	%r308, [%rd6+316];
	xor.b32  	%r325, %r325, %r308;
$L__BB0_38:
	add.s32 	%r324, %r324, 16;
	setp.ne.s32 	%p20, %r324, 32;
	@%p20 bra 	$L__BB0_6;
	mad.lo.s32 	%r309, %r318, -31, %r11;
	add.s32 	%r318, %r309, 1;
	setp.ne.s32 	%p21, %r318, 5;
	@%p21 bra 	$L__BB0_5;
	st.global.u32 	[%rd2+4], %r329;
	st.global.u32 	[%rd2+8], %r328;
	st.global.u32 	[%rd2+12], %r327;
	st.global.u32 	[%rd2+16], %r326;
	st.global.u32 	[%rd2+20], %r325;
	add.s32 	%r312, %r312, 1;
	setp.lt.u32 	%p22, %r312, %r2;
	@%p22 bra 	$L__BB0_4;
$L__BB0_41:
	shr.u64 	%rd7, %rd17, 2;
	add.s32 	%r311, %r311, 1;
	setp.gt.u64 	%p23, %rd17, 3;
	mov.u64 	%rd17, %rd7;
	@%p23 bra 	$L__BB0_2;
$L__BB0_42:
	mov.b32 	%r310, 0;
	st.global.v2.u32 	[%rd2+24], {%r310, %r310};
	st.global.u32 	[%rd2+32], %r310;
	mov.b64 	%rd16, 0;
	st.global.u64 	[%rd2+40], %rd16;
	ret;

}
	// .globl	_Z15generate_kernelP17curandStateXORWOWPi
.visible .entry _Z15generate_kernelP17curandStateXORWOWPi(
	.param .u64 .ptr .align 1 _Z15generate_kernelP17curandStateXORWOWPi_param_0,
	.param .u64 .ptr .align 1 _Z15generate_kernelP17curandStateXORWOWPi_param_1
)
{
	.reg .pred 	%p<2>;
	.reg .b32 	%r<200>;
	.reg .b32 	%f<2>;
	.reg .b64 	%rd<9>;
	.reg .b64 	%fd<2>;

	ld.param.u64 	%rd3, [_Z15generate_kernelP17curandStateXORWOWPi_param_0];
	ld.param.u64 	%rd2, [_Z15generate_kernelP17curandStateXORWOWPi_param_1];
	cvta.to.global.u64 	%rd4, %rd3;
	mov.u32 	%r30, %tid.x;
	mov.u32 	%r31, %ctaid.x;
	mad.lo.s32 	%r1, %r31, 5, %r30;
	mul.wide.s32 	%rd5, %r1, 48;
	add.s64 	%rd1, %rd4, %rd5;
	ld.global.v2.u32 	{%r2, %r195}, [%rd1];
	ld.global.v2.u32 	{%r196, %r197}, [%rd1+8];
	ld.global.v2.u32 	{%r198, %r199}, [%rd1+16];
	ld.global.v2.u32 	{%r8, %r9}, [%rd1+24];
	ld.global.f32 	%f1, [%rd1+32];
	ld.global.f64 	%fd1, [%rd1+40];
	neg.s32 	%r191, %r2;
	mov.b32 	%r192, 0;
	mov.u32 	%r193, %r192;
	mov.u32 	%r194, %r2;
$L__BB1_1:
	shr.u32 	%r32, %r195, 2;
	xor.b32  	%r33, %r32, %r195;
	shl.b32 	%r34, %r199, 4;
	shl.b32 	%r35, %r33, 1;
	xor.b32  	%r36, %r34, %r35;
	xor.b32  	%r37, %r36, %r199;
	xor.b32  	%r38, %r37, %r33;
	shr.u32 	%r39, %r196, 2;
	xor.b32  	%r40, %r39, %r196;
	shl.b32 	%r41, %r38, 4;
	shl.b32 	%r42, %r40, 1;
	xor.b32  	%r43, %r41, %r42;
	xor.b32  	%r44, %r43, %r38;
	xor.b32  	%r45, %r44, %r40;
	add.s32 	%r46, %r45, %r194;
	and.b32  	%r47, %r46, 1;
	shr.u32 	%r48, %r197, 2;
	xor.b32  	%r49, %r48, %r197;
	shl.b32 	%r50, %r45, 4;
	shl.b32 	%r51, %r49, 1;
	xor.b32  	%r52, %r50, %r51;
	xor.b32  	%r53, %r52, %r45;
	xor.b32  	%r54, %r53, %r49;
	sub.s32 	%r55, %r194, %r54;
	or.b32  	%r56, %r55, -2;
	sub.s32 	%r57, %r194, %r38;
	or.b32  	%r58, %r57, -2;
	add.s32 	%r59, %r193, %r47;
	sub.s32 	%r60, %r58, %r59;
	add.s32 	%r61, %r56, %r60;
	shr.u32 	%r62, %r198, 2;
	xor.b32  	%r63, %r62, %r198;
	shl.b32 	%r64, %r54, 4;
	shl.b32 	%r65, %r63, 1;
	xor.b32  	%r66, %r64, %r65;
	xor.b32  	%r67, %r66, %r54;
	xor.b32  	%r68, %r67, %r63;
	add.s32 	%r69, %r68, %r194;
	and.b32  	%r70, %r69, 1;
	sub.s32 	%r71, %r70, %r61;
	shr.u32 	%r72, %r199, 2;
	xor.b32  	%r73, %r72, %r199;
	shl.b32 	%r74, %r68, 4;
	shl.b32 	%r75, %r73, 1;
	xor.b32  	%r76, %r74, %r75;
	xor.b32  	%r77, %r76, %r68;
	xor.b32  	%r78, %r77, %r73;
	add.s32 	%r79, %r191, -1;
	add.s32 	%r80, %r78, %r79;
	and.b32  	%r81, %r80, 1;
	add.s32 	%r82, %r71, %r81;
	shr.u32 	%r83, %r38, 2;
	xor.b32  	%r84, %r83, %r38;
	shl.b32 	%r85, %r78, 4;
	shl.b32 	%r86, %r84, 1;
	xor.b32  	%r87, %r85, %r86;
	xor.b32  	%r88, %r87, %r78;
	xor.b32  	%r89, %r88, %r84;
	add.s32 	%r90, %r89, %r194;
	and.b32  	%r91, %r90, 1;
	add.s32 	%r92, %r82, %r91;
	shr.u32 	%r93, %r45, 2;
	xor.b32  	%r94, %r93, %r45;
	shl.b32 	%r95, %r89, 4;
	shl.b32 	%r96, %r94, 1;
	xor.b32  	%r97, %r95, %r96;
	xor.b32  	%r98, %r97, %r89;
	xor.b32  	%r99, %r98, %r94;
	shr.u32 	%r100, %r54, 2;
	xor.b32  	%r101, %r100, %r54;
	shl.b32 	%r102, %r99, 4;
	shl.b32 	%r103, %r101, 1;
	xor.b32  	%r104, %r102, %r103;
	xor.b32  	%r105, %r104, %r99;
	xor.b32  	%r106, %r105, %r101;
	add.s32 	%r107, %r106, %r194;
	and.b32  	%r108, %r107, 1;
	add.s32 	%r109, %r92, %r108;
	shr.u32 	%r110, %r68, 2;
	xor.b32  	%r111, %r110, %r68;
	shl.b32 	%r112, %r106, 4;
	shl.b32 	%r113, %r111, 1;
	xor.b32  	%r114, %r112, %r113;
	xor.b32  	%r115, %r114, %r106;
	xor.b32  	%r116, %r115, %r111;
	add.s32 	%r117, %r116, %r79;
	and.b32  	%r118, %r117, 1;
	shr.u32 	%r119, %r78, 2;
	xor.b32  	%r120, %r119, %r78;
	shl.b32 	%r121, %r116, 4;
	shl.b32 	%r122, %r120, 1;
	xor.b32  	%r123, %r121, %r122;
	xor.b32  	%r124, %r123, %r116;
	xor.b32  	%r125, %r124, %r120;
	add.s32 	%r126, %r125, %r194;
	and.b32  	%r127, %r126, 1;
	shr.u32 	%r128, %r89, 2;
	xor.b32  	%r129, %r128, %r89;
	shl.b32 	%r130, %r125, 4;
	shl.b32 	%r131, %r129, 1;
	xor.b32  	%r132, %r130, %r131;
	xor.b32  	%r133, %r132, %r125;
	xor.b32  	%r134, %r133, %r129;
	sub.s32 	%r135, %r194, %r134;
	or.b32  	%r136, %r135, -2;
	sub.s32 	%r137, %r194, %r99;
	or.b32  	%r138, %r137, -2;
	add.s32 	%r139, %r109, %r118;
	add.s32 	%r140, %r139, %r127;
	sub.s32 	%r141, %r138, %r140;
	add.s32 	%r142, %r141, %r136;
	shr.u32 	%r143, %r99, 2;
	xor.b32  	%r144, %r143, %r99;
	shl.b32 	%r145, %r134, 4;
	shl.b32 	%r146, %r144, 1;
	xor.b32  	%r147, %r145, %r146;
	xor.b32  	%r148, %r147, %r134;
	xor.b32  	%r195, %r148, %r144;
	add.s32 	%r149, %r195, %r194;
	and.b32  	%r150, %r149, 1;
	sub.s32 	%r151, %r150, %r142;
	shr.u32 	%r152, %r106, 2;
	xor.b32  	%r153, %r152, %r106;
	shl.b32 	%r154, %r195, 4;
	shl.b32 	%r155, %r153, 1;
	xor.b32  	%r156, %r154, %r155;
	xor.b32  	%r157, %r156, %r195;
	xor.b32  	%r196, %r157, %r153;
	add.s32 	%r158, %r196, %r79;
	and.b32  	%r159, %r158, 1;
	add.s32 	%r160, %r151, %r159;
	shr.u32 	%r161, %r116, 2;
	xor.b32  	%r162, %r161, %r116;
	shl.b32 	%r163, %r196, 4;
	shl.b32 	%r164, %r162, 1;
	xor.b32  	%r165, %r163, %r164;
	xor.b32  	%r166, %r165, %r196;
	xor.b32  	%r197, %r166, %r162;
	add.s32 	%r167, %r197, %r194;
	and.b32  	%r168, %r167, 1;
	add.s32 	%r169, %r160, %r168;
	shr.u32 	%r170, %r125, 2;
	xor.b32  	%r171, %r170, %r125;
	shl.b32 	%r172, %r197, 4;
	shl.b32 	%r173, %r171, 1;
	xor.b32  	%r174, %r172, %r173;
	xor.b32  	%r175, %r174, %r197;
	xor.b32  	%r198, %r175, %r171;
	add.s32 	%r176, %r198, %r79;
	and.b32  	%r177, %r176, 1;
	add.s32 	%r178, %r169, %r177;
	shr.u32 	%r179, %r134, 2;
	xor.b32  	%r180, %r179, %r134;
	shl.b32 	%r181, %r198, 4;
	shl.b32 	%r182, %r180, 1;
	xor.b32  	%r183, %r181, %r182;
	xor.b32  	%r184, %r183, %r198;
	xor.b32  	%r199, %r184, %r180;
	add.s32 	%r185, %r199, %r194;
	and.b32  	%r186, %r185, 1;
	add.s32 	%r187, %r178, %r186;
	add.s32 	%r194, %r194, 5798992;
	add.s32 	%r193, %r187, -4;
	add.s32 	%r192, %r192, 16;
	add.s32 	%r191, %r191, -5798992;
	setp.ne.s32 	%p1, %r192, 100000;
	@%p1 bra 	$L__BB1_1;
	add.s32 	%r188, %r2, 1883961632;
	cvta.to.global.u64 	%rd6, %rd2;
	st.global.v2.u32 	[%rd1], {%r188, %r195};
	st.global.v2.u32 	[%rd1+8], {%r196, %r197};
	st.global.v2.u32 	[%rd1+16], {%r198, %r199};
	st.global.v2.u32 	[%rd1+24], {%r8, %r9};
	st.global.f32 	[%rd1+32], %f1;
	st.global.f64 	[%rd1+40], %fd1;
	mul.wide.s32 	%rd7, %r1, 4;
	add.s64 	%rd8, %rd6, %rd7;
	ld.global.u32 	%r189, [%rd8];
	add.s32 	%r190, %r189, %r193;
	st.global.u32 	[%rd8], %r190;
	ret;

}


// ===== COMPILED SASS (sm_100) =====

	.target	sm_100

	.elftype	@"ET_EXEC"


//--------------------- .note.nv.tkinfo           --------------------------
	.section	.note.nv.tkinfo,"",@"SHT_NOTE"
	.sectionflags	@"SHF_NOTE_NV_TKINFO"
	.tkinfo
        /*0018*/ 	.word	0x00000002
        /*0030*/ 	.string	""
        /*0030*/ 	.string	"ptxas"
        /*0030*/ 	.string	"Cuda compilation tools, release 13.0, V13.0.88"
        /*0030*/ 	.string	"Build cuda_13.0.r13.0/compiler.36424714_0"
        /*0030*/ 	.string	"-arch sm_100 -m 64 "



//--------------------- .note.nv.cuinfo           --------------------------
	.section	.note.nv.cuinfo,"",@"SHT_NOTE"
	.sectionflags	@"SHF_NOTE_NV_CUINFO"
        /*0018*/ 	.short	0x0002
        /*001a*/ 	.short	0x0064
        /*001c*/ 	.short	0x0082
	.zero		2


//--------------------- .nv.info                  --------------------------
	.section	.nv.info,"",@"SHT_CUDA_INFO"
	.align	4


	//----- nvinfo : EIATTR_REGCOUNT
	.align		4
        /*0000*/ 	.byte	0x04, 0x2f
        /*0002*/ 	.short	(.L_10 - .L_9)
	.align		4
.L_9:
        /*0004*/ 	.word	index@(_Z12setup_kernelP17curandStateXORWOW)
        /*0008*/ 	.word	0x00000020


	//----- nvinfo : EIATTR_FRAME_SIZE
	.align		4
.L_10:
        /*000c*/ 	.byte	0x04, 0x11
        /*000e*/ 	.short	(.L_12 - .L_11)
	.align		4
.L_11:
        /*0010*/ 	.word	index@(_Z12setup_kernelP17curandStateXORWOW)
        /*0014*/ 	.word	0x00000000


	//----- nvinfo : EIATTR_REGCOUNT
	.align		4
.L_12:
        /*0018*/ 	.byte	0x04, 0x2f
        /*001a*/ 	.short	(.L_14 - .L_13)
	.align		4
.L_13:
        /*001c*/ 	.word	index@(_Z15generate_kernelP17curandStateXORWOWPi)
        /*0020*/ 	.word	0x00000020


	//----- nvinfo : EIATTR_FRAME_SIZE
	.align		4
.L_14:
        /*0024*/ 	.byte	0x04, 0x11
        /*0026*/ 	.short	(.L_16 - .L_15)
	.align		4
.L_15:
        /*0028*/ 	.word	index@(_Z15generate_kernelP17curandStateXORWOWPi)
        /*002c*/ 	.word	0x00000000


	//----- nvinfo : EIATTR_MIN_STACK_SIZE
	.align		4
.L_16:
        /*0030*/ 	.byte	0x04, 0x12
        /*0032*/ 	.short	(.L_18 - .L_17)
	.align		4
.L_17:
        /*0034*/ 	.word	index@(_Z15generate_kernelP17curandStateXORWOWPi)
        /*0038*/ 	.word	0x00000000


	//----- nvinfo : EIATTR_MIN_STACK_SIZE
	.align		4
.L_18:
        /*003c*/ 	.byte	0x04, 0x12
        /*003e*/ 	.short	(.L_20 - .L_19)
	.align		4
.L_19:
        /*0040*/ 	.word	index@(_Z12setup_kernelP17curandStateXORWOW)
        /*0044*/ 	.word	0x00000000
.L_20:


//--------------------- .nv.compat                --------------------------
	.section	.nv.compat,"",@"SHT_CUDA_COMPAT_INFO"
	.align	4
        /*0000*/ 	.byte	0x02, 0x09, 0x00, 0x00, 0x02, 0x02, 0x01, 0x00, 0x02, 0x05, 0x05, 0x00, 0x03, 0x07, 0x01, 0x01
        /*0010*/ 	.byte	0x02, 0x03, 0x00, 0x00, 0x02, 0x06, 0x01, 0x00, 0x04, 0x0b, 0x08, 0x00, 0x09, 0x00, 0x00, 0x00
        /*0020*/ 	.byte	0x00, 0x00, 0x00, 0x00


//--------------------- .nv.info._Z15generate_kernelP17curandStateXORWOWPi --------------------------
	.section	.nv.info._Z15generate_kernelP17curandStateXORWOWPi,"",@"SHT_CUDA_INFO"
	.sectionflags	@""
	.align	4


	//----- nvinfo : EIATTR_CUDA_API_VERSION
	.align		4
        /*0000*/ 	.byte	0x04, 0x37
        /*0002*/ 	.short	(.L_22 - .L_21)
.L_21:
        /*0004*/ 	.word	0x00000082


	//----- nvinfo : EIATTR_KPARAM_INFO
	.align		4
.L_22:
        /*0008*/ 	.byte	0x04, 0x17
        /*000a*/ 	.short	(.L_24 - .L_23)
.L_23:
        /*000c*/ 	.word	0x00000000
        /*0010*/ 	.short	0x0001
        /*0012*/ 	.short	0x0008
        /*0014*/ 	.byte	0x00, 0xf5, 0x21, 0x00


	//----- nvinfo : EIATTR_KPARAM_INFO
	.align		4
.L_24:
        /*0018*/ 	.byte	0x04, 0x17
        /*001a*/ 	.short	(.L_26 - .L_25)
.L_25:
        /*001c*/ 	.word	0x00000000
        /*0020*/ 	.short	0x0000
        /*0022*/ 	.short	0x0000
        /*0024*/ 	.byte	0x00, 0xf5, 0x21, 0x00


	//----- nvinfo : EIATTR_SPARSE_MMA_MASK
	.align		4
.L_26:
        /*0028*/ 	.byte	0x03, 0x50
        /*002a*/ 	.short	0x0000


	//----- nvinfo : EIATTR_MAXREG_COUNT
	.align		4
        /*002c*/ 	.byte	0x03, 0x1b
        /*002e*/ 	.short	0x00ff


	//----- nvinfo : EIATTR_MERCURY_ISA_VERSION
	.align		4
        /*0030*/ 	.byte	0x03, 0x5f
        /*0032*/ 	.short	0x0101


	//----- nvinfo : EIATTR_VRC_CTA_INIT_COUNT
	.align		4
        /*0034*/ 	.byte	0x02, 0x4a
	.zero		1
	.zero		1


	//----- nvinfo : EIATTR_EXIT_INSTR_OFFSETS
	.align		4
        /*0038*/ 	.byte	0x04, 0x1c
        /*003a*/ 	.short	(.L_28 - .L_27)


	//   ....[0]....
.L_27:
        /*003c*/ 	.word	0x00000ad0


	//----- nvinfo : EIATTR_CBANK_PARAM_SIZE
	.align		4
.L_28:
        /*0040*/ 	.byte	0x03, 0x19
        /*0042*/ 	.short	0x0010


	//----- nvinfo : EIATTR_PARAM_CBANK
	.align		4
        /*0044*/ 	.byte	0x04, 0x0a
        /*0046*/ 	.short	(.L_30 - .L_29)
	.align		4
.L_29:
        /*0048*/ 	.word	index@(.nv.constant0._Z15generate_kernelP17curandStateXORWOWPi)
        /*004c*/ 	.short	0x0380
        /*004e*/ 	.short	0x0010


	//----- nvinfo : EIATTR_SW_WAR
	.align		4
.L_30:
        /*0050*/ 	.byte	0x04, 0x36
        /*0052*/ 	.short	(.L_32 - .L_31)
.L_31:
        /*0054*/ 	.word	0x00000008
.L_32:


//--------------------- .nv.info._Z12setup_kernelP17curandStateXORWOW --------------------------
	.section	.nv.info._Z12setup_kernelP17curandStateXORWOW,"",@"SHT_CUDA_INFO"
	.sectionflags	@""
	.align	4


	//----- nvinfo : EIATTR_CUDA_API_VERSION
	.align		4
        /*0000*/ 	.byte	0x04, 0x37
        /*0002*/ 	.short	(.L_34 - .L_33)
.L_33:
        /*0004*/ 	.word	0x00000082


	//----- nvinfo : EIATTR_KPARAM_INFO
	.align		4
.L_34:
        /*0008*/ 	.byte	0x04, 0x17
        /*000a*/ 	.short	(.L_36 - .L_35)
.L_35:
        /*000c*/ 	.word	0x00000000
        /*0010*/ 	.short	0x0000
        /*0012*/ 	.short	0x0000
        /*0014*/ 	.byte	0x00, 0xf5, 0x21, 0x00


	//----- nvinfo : EIATTR_SPARSE_MMA_MASK
	.align		4
.L_36:
        /*0018*/ 	.byte	0x03, 0x50
        /*001a*/ 	.short	0x0000


	//----- nvinfo : EIATTR_MAXREG_COUNT
	.align		4
        /*001c*/ 	.byte	0x03, 0x1b
        /*001e*/ 	.short	0x00ff


	//----- nvinfo : EIATTR_MERCURY_ISA_VERSION
	.align		4
        /*0020*/ 	.byte	0x03, 0x5f
        /*0022*/ 	.short	0x0101


	//----- nvinfo : EIATTR_VRC_CTA_INIT_COUNT
	.align		4
        /*0024*/ 	.byte	0x02, 0x4a
	.zero		1
	.zero		1


	//----- nvinfo : EIATTR_EXIT_INSTR_OFFSETS
	.align		4
        /*0028*/ 	.byte	0x04, 0x1c
        /*002a*/ 	.short	(.L_38 - .L_37)


	//   ....[0]....
.L_37:
        /*002c*/ 	.word	0x00000f20


	//----- nvinfo : EIATTR_CRS_STACK_SIZE
	.align		4
.L_38:
        /*0030*/ 	.byte	0x04, 0x1e
        /*0032*/ 	.short	(.L_40 - .L_39)
.L_39:
        /*0034*/ 	.word	0x00000000


	//----- nvinfo : EIATTR_CBANK_PARAM_SIZE
	.align		4
.L_40:
        /*0038*/ 	.byte	0x03, 0x19
        /*003a*/ 	.short	0x0008


	//----- nvinfo : EIATTR_PARAM_CBANK
	.align		4
        /*003c*/ 	.byte	0x04, 0x0a
        /*003e*/ 	.short	(.L_42 - .L_41)
	.align		4
.L_41:
        /*0040*/ 	.word	index@(.nv.constant0._Z12setup_kernelP17curandStateXORWOW)
        /*0044*/ 	.short	0x0380
        /*0046*/ 	.short	0x0008


	//----- nvinfo : EIATTR_SW_WAR
	.align		4
.L_42:
        /*0048*/ 	.byte	0x04, 0x36
        /*004a*/ 	.short	(.L_44 - .L_43)
.L_43:
        /*004c*/ 	.word	0x00000008
.L_44:


//--------------------- .nv.callgraph             --------------------------
	.section	.nv.callgraph,"",@"SHT_CUDA_CALLGRAPH"
	.align	4
	.sectionentsize	8
	.align		4
        /*0000*/ 	.word	0x00000000
	.align		4
        /*0004*/ 	.word	0xffffffff
	.align		4
        /*0008*/ 	.word	0x00000000
	.align		4
        /*000c*/ 	.word	0xfffffffe
	.align		4
        /*0010*/ 	.word	0x00000000
	.align		4
        /*0014*/ 	.word	0xfffffffd
	.align		4
        /*0018*/ 	.word	0x00000000
	.align		4
        /*001c*/ 	.word	0xfffffffc


//--------------------- .nv.constant4             --------------------------
	.section	.nv.constant4,"a",@progbits
	.align	8
	.align		8
.nv.constant4:
        /*0000*/ 	.dword	precalc_xorwow_matrix
	.align		8
        /*0008*/ 	.dword	precalc_xorwow_offset_matrix
	.align		8
        /*0010*/ 	.dword	mrg32k3aM1
	.align		8
        /*0018*/ 	.dword	mrg32k3aM2
	.align		8
        /*0020*/ 	.dword	mrg32k3aM1SubSeq
	.align		8
        /*0028*/ 	.dword	mrg32k3aM2SubSeq
	.align		8
        /*0030*/ 	.dword	mrg32k3aM1Seq
	.align		8
        /*0038*/ 	.dword	mrg32k3aM2Seq


//--------------------- .nv.constant3             --------------------------
	.section	.nv.constant3,"a",@progbits
	.align	8
.nv.constant3:
	.type		__cr_lgamma_table,@object
	.size		__cr_lgamma_table,(.L_8 - __cr_lgamma_table)
__cr_lgamma_table:
        /*0000*/ 	.byte	0x00, 0x00, 0x00, 0x00, 0x00, 0x00, 0x00, 0x00, 0x00, 0x00, 0x00, 0x00, 0x00, 0x00, 0x00, 0x00
        /*0010*/ 	.byte	0xef, 0x39, 0xfa, 0xfe, 0x42, 0x2e, 0xe6, 0x3f, 0x02, 0x20, 0x2a, 0xfa, 0x0b, 0xab, 0xfc, 0x3f
        /*0020*/ 	.byte	0xf9, 0x2c, 0x92, 0x7c, 0xa7, 0x6c, 0x09, 0x40, 0xc9, 0x79, 0x44, 0x3c, 0x64, 0x26, 0x13, 0x40
        /*0030*/ 	.byte	0xca, 0x01, 0xcf, 0x3a, 0x27, 0x51, 0x1a, 0x40, 0x30, 0xcc, 0x2d, 0xf3, 0xe1, 0x0c, 0x21, 0x40
        /*0040*/ 	.byte	0x0d, 0xb7, 0xfc, 0x82, 0x8e, 0x35, 0x25, 0x40
.L_8:


//--------------------- .text._Z15generate_kernelP17curandStateXORWOWPi --------------------------
	.section	.text._Z15generate_kernelP17curandStateXORWOWPi,"ax",@progbits
	.align	128
        .global         _Z15generate_kernelP17curandStateXORWOWPi
        .type           _Z15generate_kernelP17curandStateXORWOWPi,@function
        .size           _Z15generate_kernelP17curandStateXORWOWPi,(.L_x_11 - _Z15generate_kernelP17curandStateXORWOWPi)
        .other          _Z15generate_kernelP17curandStateXORWOWPi,@"STO_CUDA_ENTRY STV_DEFAULT"
_Z15generate_kernelP17curandStateXORWOWPi:
.text._Z15generate_kernelP17curandStateXORWOWPi:
[----:B------:R-:W-:Y:S01]  /*0000*/  LDC R1, c[0x0][0x37c] ;  /* 0x0000df00ff017b82 */ /* 0x000fe20000000800 */
[----:B------:R-:W0:Y:S07]  /*0010*/  S2R R0, SR_TID.X ;  /* 0x0000000000007919 */ /* 0x000e2e0000002100 */
[----:B------:R-:W1:Y:S01]  /*0020*/  LDC.64 R4, c[0x0][0x380] ;  /* 0x0000e000ff047b82 */ /* 0x000e620000000a00 */
[----:B------:R-:W2:Y:S01]  /*0030*/  LDCU.64 UR6, c[0x0][0x358] ;  /* 0x00006b00ff0677ac */ /* 0x000ea20008000a00 */
[----:B------:R-:W0:Y:S02]  /*0040*/  S2R R3, SR_CTAID.X ;  /* 0x0000000000037919 */ /* 0x000e240000002500 */
[----:B0-----:R-:W-:-:S04]  /*0050*/  IMAD R0, R3, 0x5, R0 ;  /* 0x0000000503007824 */ /* 0x001fc800078e0200 */
[----:B-1----:R-:W-:-:S05]  /*0060*/  IMAD.WIDE R4, R0, 0x30, R4 ;  /* 0x0000003000047825 */ /* 0x002fca00078e0204 */
[----:B--2---:R-:W2:Y:S04]  /*0070*/  LDG.E.64 R6, desc[UR6][R4.64] ;  /* 0x0000000604067981 */ /* 0x004ea8000c1e1b00 */
[----:B------:R0:W5:Y:S04]  /*0080*/  LDG.E R15, desc[UR6][R4.64+0x20] ;  /* 0x00002006040f7981 */ /* 0x000168000c1e1900 */
[----:B------:R0:W5:Y:S04]  /*0090*/  LDG.E.64 R8, desc[UR6][R4.64+0x28] ;  /* 0x0000280604087981 */ /* 0x000168000c1e1b00 */
[----:B------:R0:W5:Y:S04]  /*00a0*/  LDG.E.64 R2, desc[UR6][R4.64+0x8] ;  /* 0x0000080604027981 */ /* 0x000168000c1e1b00 */
[----:B------:R0:W5:Y:S04]  /*00b0*/  LDG.E.64 R12, desc[UR6][R4.64+0x10] ;  /* 0x00001006040c7981 */ /* 0x000168000c1e1b00 */
[----:B------:R0:W5:Y:S01]  /*00c0*/  LDG.E.64 R10, desc[UR6][R4.64+0x18] ;  /* 0x00001806040a7981 */ /* 0x000162000c1e1b00 */
[----:B------:R-:W-:Y:S01]  /*00d0*/  IMAD.MOV.U32 R17, RZ, RZ, RZ ;  /* 0x000000ffff117224 */ /* 0x000fe200078e00ff */
[----:B------:R-:W-:Y:S01]  /*00e0*/  UMOV UR4, URZ ;  /* 0x000000ff00047c82 */ /* 0x000fe20008000000 */
[----:B--2---:R-:W-:-:S02]  /*00f0*/  IMAD.MOV R14, RZ, RZ, -R6 ;  /* 0x000000ffff0e7224 */ /* 0x004fc400078e0a06 */
[----:B0-----:R-:W-:-:S07]  /*0100*/  IMAD.MOV.U32 R16, RZ, RZ, R6 ;  /* 0x000000ffff107224 */ /* 0x001fce00078e0006 */
.L_x_0:
[----:B------:R-:W-:Y:S01]  /*0110*/  SHF.R.U32.HI R18, RZ, 0x2, R7 ;  /* 0x00000002ff127819 */ /* 0x000fe20000011607 */
[----:B------:R-:W-:Y:S01]  /*0120*/  UIADD3 UR4, UPT, UPT, UR4, 0x10, URZ ;  /* 0x0000001004047890 */ /* 0x000fe2000fffe0ff */
[----:B-----5:R-:W-:Y:S02]  /*0130*/  SHF.R.U32.HI R21, RZ, 0x2, R2 ;  /* 0x00000002ff157819 */ /* 0x020fe40000011602 */
[----:B------:R-:W-:Y:S01]  /*0140*/  LOP3.LUT R7, R18, R7, RZ, 0x3c, !PT ;  /* 0x0000000712077212 */ /* 0x000fe200078e3cff */
[----:B------:R-:W-:Y:S01]  /*0150*/  IMAD.SHL.U32 R18, R13, 0x10, RZ ;  /* 0x000000100d127824 */ /* 0x000fe200078e00ff */
[----:B------:R-:W-:Y:S01]  /*0160*/  LOP3.LUT R21, R21, R2, RZ, 0x3c, !PT ;  /* 0x0000000215157212 */ /* 0x000fe200078e3cff */
[----:B------:R-:W-:Y:S01]  /*0170*/  UISETP.NE.AND UP0, UPT, UR4, 0x186a0, UPT ;  /* 0x000186a00400788c */ /* 0x000fe2000bf05270 */
[----:B------:R-:W-:Y:S01]  /*0180*/  SHF.R.U32.HI R20, RZ, 0x2, R3 ;  /* 0x00000002ff147819 */ /* 0x000fe20000011603 */
[----:B------:R-:W-:-:S03]  /*0190*/  IMAD.SHL.U32 R19, R7, 0x2, RZ ;  /* 0x0000000207137824 */ /* 0x000fc600078e00ff */
[----:B------:R-:W-:Y:S02]  /*01a0*/  LOP3.LUT R20, R20, R3, RZ, 0x3c, !PT ;  /* 0x0000000314147212 */ /* 0x000fe400078e3cff */
[----:B------:R-:W-:Y:S02]  /*01b0*/  LOP3.LUT R18, R13, R18, R19, 0x96, !PT ;  /* 0x000000120d127212 */ /* 0x000fe400078e9613 */
[----:B------:R-:W-:Y:S01]  /*01c0*/  SHF.R.U32.HI R19, RZ, 0x2, R12 ;  /* 0x00000002ff137819 */ /* 0x000fe2000001160c */
[----:B------:R-:W-:Y:S01]  /*01d0*/  IMAD.SHL.U32 R3, R20, 0x2, RZ ;  /* 0x0000000214037824 */ /* 0x000fe200078e00ff */
[----:B------:R-:W-:Y:S01]  /*01e0*/  LOP3.LUT R7, R18, R7, RZ, 0x3c, !PT ;  /* 0x0000000712077212 */ /* 0x000fe200078e3cff */
[----:B------:R-:W-:Y:S01]  /*01f0*/  IMAD.SHL.U32 R18, R21, 0x2, RZ ;  /* 0x0000000215127824 */ /* 0x000fe200078e00ff */
[----:B------:R-:W-:Y:S02]  /*0200*/  LOP3.LUT R19, R19, R12, RZ, 0x3c, !PT ;  /* 0x0000000c13137212 */ /* 0x000fe400078e3cff */
[----:B------:R-:W-:Y:S01]  /*0210*/  SHF.R.U32.HI R12, RZ, 0x2, R13 ;  /* 0x00000002ff0c7819 */ /* 0x000fe2000001160d */
[----:B------:R-:W-:-:S03]  /*0220*/  IMAD.SHL.U32 R2, R7, 0x10, RZ ;  /* 0x0000001007027824 */ /* 0x000fc600078e00ff */
[----:B------:R-:W-:Y:S02]  /*0230*/  LOP3.LUT R12, R12, R13, RZ, 0x3c, !PT ;  /* 0x0000000d0c0c7212 */ /* 0x000fe400078e3cff */
[----:B------:R-:W-:Y:S02]  /*0240*/  LOP3.LUT R2, R7, R2, R18, 0x96, !PT ;  /* 0x0000000207027212 */ /* 0x000fe400078e9612 */
[----:B------:R-:W-:Y:S02]  /*0250*/  SHF.R.U32.HI R18, RZ, 0x2, R7 ;  /* 0x00000002ff127819 */ /* 0x000fe40000011607 */
[----:B------:R-:W-:Y:S02]  /*0260*/  LOP3.LUT R23, R2, R21, RZ, 0x3c, !PT ;  /* 0x0000001502177212 */ /* 0x000fe400078e3cff */
[----:B------:R-:W-:-:S03]  /*0270*/  LOP3.LUT R18, R18, R7, RZ, 0x3c, !PT ;  /* 0x0000000712127212 */ /* 0x000fc600078e3cff */
[----:B------:R-:W-:-:S05]  /*0280*/  IMAD.SHL.U32 R2, R23, 0x10, RZ ;  /* 0x0000001017027824 */ /* 0x000fca00078e00ff */
[----:B------:R-:W-:-:S04]  /*0290*/  LOP3.LUT R3, R23, R2, R3, 0x96, !PT ;  /* 0x0000000217037212 */ /* 0x000fc800078e9603 */
[----:B------:R-:W-:Y:S01]  /*02a0*/  LOP3.LUT R27, R3, R20, RZ, 0x3c, !PT ;  /* 0x00000014031b7212 */ /* 0x000fe200078e3cff */
[----:B------:R-:W-:Y:S01]  /*02b0*/  IMAD.SHL.U32 R3, R19, 0x2, RZ ;  /* 0x0000000213037824 */ /* 0x000fe200078e00ff */
[----:B------:R-:W-:-:S03]  /*02c0*/  SHF.R.U32.HI R20, RZ, 0x2, R23 ;  /* 0x00000002ff147819 */ /* 0x000fc60000011617 */
[----:B------:R-:W-:Y:S01]  /*02d0*/  IMAD.SHL.U32 R2, R27, 0x10, RZ ;  /* 0x000000101b027824 */ /* 0x000fe200078e00ff */
[----:B------:R-:W-:-:S04]  /*02e0*/  LOP3.LUT R20, R20, R23, RZ, 0x3c, !PT ;  /* 0x0000001714147212 */ /* 0x000fc800078e3cff */
[----:B------:R-:W-:Y:S01]  /*02f0*/  LOP3.LUT R2, R27, R2, R3, 0x96, !PT ;  /* 0x000000021b027212 */ /* 0x000fe200078e9603 */
[----:B------:R-:W-:-:S03]  /*0300*/  IMAD.SHL.U32 R3, R12, 0x2, RZ ;  /* 0x000000020c037824 */ /* 0x000fc600078e00ff */
[----:B------:R-:W-:-:S05]  /*0310*/  LOP3.LUT R29, R2, R19, RZ, 0x3c, !PT ;  /* 0x00000013021d7212 */ /* 0x000fca00078e3cff */
[----:B------:R-:W-:-:S05]  /*0320*/  IMAD.SHL.U32 R2, R29, 0x10, RZ ;  /* 0x000000101d027824 */ /* 0x000fca00078e00ff */
[----:B------:R-:W-:-:S04]  /*0330*/  LOP3.LUT R3, R29, R2, R3, 0x96, !PT ;  /* 0x000000021d037212 */ /* 0x000fc800078e9603 */
[----:B------:R-:W-:Y:S01]  /*0340*/  LOP3.LUT R2, R3, R12, RZ, 0x3c, !PT ;  /* 0x0000000c03027212 */ /* 0x000fe200078e3cff */
[----:B------:R-:W-:-:S03]  /*0350*/  IMAD.SHL.U32 R12, R18, 0x2, RZ ;  /* 0x00000002120c7824 */ /* 0x000fc600078e00ff */
[----:B------:R-:W-:Y:S01]  /*0360*/  SHF.R.U32.HI R19, RZ, 0x2, R2 ;  /* 0x00000002ff137819 */ /* 0x000fe20000011602 */
[----:B------:R-:W-:-:S03]  /*0370*/  IMAD.SHL.U32 R3, R2, 0x10, RZ ;  /* 0x0000001002037824 */ /* 0x000fc600078e00ff */
[----:B------:R-:W-:Y:S02]  /*0380*/  LOP3.LUT R19, R19, R2, RZ, 0x3c, !PT ;  /* 0x0000000213137212 */ /* 0x000fe400078e3cff */
[----:B------:R-:W-:-:S04]  /*0390*/  LOP3.LUT R3, R2, R3, R12, 0x96, !PT ;  /* 0x0000000302037212 */ /* 0x000fc800078e960c */
[----:B------:R-:W-:Y:S01]  /*03a0*/  LOP3.LUT R25, R3, R18, RZ, 0x3c, !PT ;  /* 0x0000001203197212 */ /* 0x000fe200078e3cff */
[----:B------:R-:W-:Y:S01]  /*03b0*/  IMAD.SHL.U32 R3, R20, 0x2, RZ ;  /* 0x0000000214037824 */ /* 0x000fe200078e00ff */
[----:B------:R-:W-:-:S03]  /*03c0*/  SHF.R.U32.HI R18, RZ, 0x2, R27 ;  /* 0x00000002ff127819 */ /* 0x000fc6000001161b */
[C---:B------:R-:W-:Y:S01]  /*03d0*/  IMAD.SHL.U32 R12, R25.reuse, 0x10, RZ ;  /* 0x00000010190c7824 */ /* 0x040fe200078e00ff */
[----:B------:R-:W-:Y:S01]  /*03e0*/  LOP3.LUT R18, R18, R27, RZ, 0x3c, !PT ;  /* 0x0000001b12127212 */ /* 0x000fe200078e3cff */
[----:B------:R-:W-:Y:S02]  /*03f0*/  IMAD.IADD R27, R16, 0x1, -R27 ;  /* 0x00000001101b7824 */ /* 0x000fe400078e0a1b */
[C---:B------:R-:W-:Y:S01]  /*0400*/  IMAD.IADD R24, R25.reuse, 0x1, R16 ;  /* 0x0000000119187824 */ /* 0x040fe200078e0210 */
[----:B------:R-:W-:-:S04]  /*0410*/  LOP3.LUT R3, R25, R12, R3, 0x96, !PT ;  /* 0x0000000c19037212 */ /* 0x000fc800078e9603 */
[----:B------:R-:W-:Y:S01]  /*0420*/  LOP3.LUT R13, R3, R20, RZ, 0x3c, !PT ;  /* 0x00000014030d7212 */ /* 0x000fe200078e3cff */
[----:B------:R-:W-:Y:S01]  /*0430*/  IMAD.SHL.U32 R3, R18, 0x2, RZ ;  /* 0x0000000212037824 */ /* 0x000fe200078e00ff */
[----:B------:R-:W-:Y:S02]  /*0440*/  SHF.R.U32.HI R20, RZ, 0x2, R29 ;  /* 0x00000002ff147819 */ /* 0x000fe4000001161d */
[----:B------:R-:W-:Y:S01]  /*0450*/  LOP3.LUT R24, R24, 0x1, RZ, 0xc0, !PT ;  /* 0x0000000118187812 */ /* 0x000fe200078ec0ff */
[----:B------:R-:W-:Y:S01]  /*0460*/  IMAD.SHL.U32 R12, R13, 0x10, RZ ;  /* 0x000000100d0c7824 */ /* 0x000fe200078e00ff */
[----:B------:R-:W-:Y:S01]  /*0470*/  LOP3.LUT R20, R20, R29, RZ, 0x3c, !PT ;  /* 0x0000001d14147212 */ /* 0x000fe200078e3cff */
[----:B------:R-:W-:-:S03]  /*0480*/  IMAD.IADD R29, R29, 0x1, R16 ;  /* 0x000000011d1d7824 */ /* 0x000fc600078e0210 */
[----:B------:R-:W-:Y:S02]  /*0490*/  LOP3.LUT R3, R13, R12, R3, 0x96, !PT ;  /* 0x0000000c0d037212 */ /* 0x000fe400078e9603 */
[----:B------:R-:W-:Y:S02]  /*04a0*/  LOP3.LUT R29, R29, 0x1, RZ, 0xc0, !PT ;  /* 0x000000011d1d7812 */ /* 0x000fe400078ec0ff */
[----:B------:R-:W-:Y:S01]  /*04b0*/  LOP3.LUT R21, R3, R18, RZ, 0x3c, !PT ;  /* 0x0000001203157212 */ /* 0x000fe200078e3cff */
[----:B------:R-:W-:Y:S02]  /*04c0*/  IMAD.SHL.U32 R3, R20, 0x2, RZ ;  /* 0x0000000214037824 */ /* 0x000fe400078e00ff */
[----:B------:R-:W-:Y:S01]  /*04d0*/  IMAD.SHL.U32 R18, R19, 0x2, RZ ;  /* 0x0000000213127824 */ /* 0x000fe200078e00ff */
[----:B------:R-:W-:Y:S01]  /*04e0*/  SHF.R.U32.HI R22, RZ, 0x2, R21 ;  /* 0x00000002ff167819 */ /* 0x000fe20000011615 */
[----:B------:R-:W-:-:S05]  /*04f0*/  IMAD.SHL.U32 R12, R21, 0x10, RZ ;  /* 0x00000010150c7824 */ /* 0x000fca00078e00ff */
[----:B------:R-:W-:-:S04]  /*0500*/  LOP3.LUT R3, R21, R12, R3, 0x96, !PT ;  /* 0x0000000c15037212 */ /* 0x000fc800078e9603 */
[----:B------:R-:W-:Y:S02]  /*0510*/  LOP3.LUT R3, R3, R20, RZ, 0x3c, !PT ;  /* 0x0000001403037212 */ /* 0x000fe400078e3cff */
[----:B------:R-:W-:Y:S02]  /*0520*/  SHF.R.U32.HI R20, RZ, 0x2, R25 ;  /* 0x00000002ff147819 */ /* 0x000fe40000011619 */
[----:B------:R-:W-:Y:S01]  /*0530*/  SHF.R.U32.HI R26, RZ, 0x2, R3 ;  /* 0x00000002ff1a7819 */ /* 0x000fe20000011603 */
[----:B------:R-:W-:-:S05]  /*0540*/  IMAD.SHL.U32 R12, R3, 0x10, RZ ;  /* 0x00000010030c7824 */ /* 0x000fca00078e00ff */
[----:B------:R-:W-:Y:S02]  /*0550*/  LOP3.LUT R18, R3, R12, R18, 0x96, !PT ;  /* 0x0000000c03127212 */ /* 0x000fe400078e9612 */
[----:B------:R-:W-:Y:S02]  /*0560*/  LOP3.LUT R12, R20, R25, RZ, 0x3c, !PT ;  /* 0x00000019140c7212 */ /* 0x000fe400078e3cff */
[----:B------:R-:W-:-:S03]  /*0570*/  LOP3.LUT R19, R18, R19, RZ, 0x3c, !PT ;  /* 0x0000001312137212 */ /* 0x000fc600078e3cff */
[----:B------:R-:W-:Y:S02]  /*0580*/  IMAD.SHL.U32 R20, R12, 0x2, RZ ;  /* 0x000000020c147824 */ /* 0x000fe400078e00ff */
[----:B------:R-:W-:-:S05]  /*0590*/  IMAD.SHL.U32 R18, R19, 0x10, RZ ;  /* 0x0000001013127824 */ /* 0x000fca00078e00ff */
[----:B------:R-:W-:Y:S01]  /*05a0*/  LOP3.LUT R20, R19, R18, R20, 0x96, !PT ;  /* 0x0000001213147212 */ /* 0x000fe200078e9614 */
[----:B------:R-:W-:Y:S02]  /*05b0*/  IMAD.IADD R18, R16, 0x1, -R7 ;  /* 0x0000000110127824 */ /* 0x000fe400078e0a07 */
[----:B------:R-:W-:Y:S01]  /*05c0*/  IMAD.IADD R7, R23, 0x1, R16 ;  /* 0x0000000117077824 */ /* 0x000fe200078e0210 */
[----:B------:R-:W-:Y:S02]  /*05d0*/  LOP3.LUT R23, R20, R12, RZ, 0x3c, !PT ;  /* 0x0000000c14177212 */ /* 0x000fe400078e3cff */
[----:B------:R-:W-:Y:S02]  /*05e0*/  SHF.R.U32.HI R20, RZ, 0x2, R13 ;  /* 0x00000002ff147819 */ /* 0x000fe4000001160d */
[----:B------:R-:W-:Y:S02]  /*05f0*/  LOP3.LUT R12, R7, 0x1, RZ, 0xc0, !PT ;  /* 0x00000001070c7812 */ /* 0x000fe400078ec0ff */
[----:B------:R-:W-:-:S02]  /*0600*/  LOP3.LUT R18, R18, 0xfffffffe, RZ, 0xfc, !PT ;  /* 0xfffffffe12127812 */ /* 0x000fc400078efcff */
[----:B------:R-:W-:Y:S02]  /*0610*/  LOP3.LUT R7, R20, R13, RZ, 0x3c, !PT ;  /* 0x0000000d14077212 */ /* 0x000fe400078e3cff */
[----:B------:R-:W-:Y:S01]  /*0620*/  IADD3 R17, PT, PT, R18, -R17, -R12 ;  /* 0x8000001112117210 */ /* 0x000fe20007ffe80c */
[----:B------:R-:W-:Y:S01]  /*0630*/  IMAD.SHL.U32 R12, R23, 0x10, RZ ;  /* 0x00000010170c7824 */ /* 0x000fe200078e00ff */
[----:B------:R-:W-:Y:S01]  /*0640*/  LOP3.LUT R20, R27, 0xfffffffe, RZ, 0xfc, !PT ;  /* 0xfffffffe1b147812 */ /* 0x000fe200078efcff */
[----:B------:R-:W-:-:S03]  /*0650*/  IMAD.SHL.U32 R18, R7, 0x2, RZ ;  /* 0x0000000207127824 */ /* 0x000fc600078e00ff */
[----:B------:R-:W-:Y:S01]  /*0660*/  IADD3 R20, PT, PT, R29, -R20, -R17 ;  /* 0x800000141d147210 */ /* 0x000fe20007ffe811 */
[C---:B------:R-:W-:Y:S01]  /*0670*/  VIADD R17, R14.reuse, 0xffffffff ;  /* 0xffffffff0e117836 */ /* 0x040fe20000000000 */
[----:B------:R-:W-:Y:S01]  /*0680*/  LOP3.LUT R12, R23, R12, R18, 0x96, !PT ;  /* 0x0000000c170c7212 */ /* 0x000fe200078e9612 */
[----:B------:R-:W-:Y:S01]  /*0690*/  VIADD R14, R14, 0xffa783b0 ;  /* 0xffa783b00e0e7836 */ /* 0x000fe20000000000 */
[----:B------:R-:W-:Y:S01]  /*06a0*/  LOP3.LUT R18, R22, R21, RZ, 0x3c, !PT ;  /* 0x0000001516127212 */ /* 0x000fe200078e3cff */
[----:B------:R-:W-:Y:S01]  /*06b0*/  IMAD.IADD R21, R21, 0x1, R16 ;  /* 0x0000000115157824 */ /* 0x000fe200078e0210 */
[----:B------:R-:W-:-:S03]  /*06c0*/  LOP3.LUT R7, R12, R7, RZ, 0x3c, !PT ;  /* 0x000000070c077212 */ /* 0x000fc600078e3cff */
[----:B------:R-:W-:Y:S01]  /*06d0*/  IMAD.SHL.U32 R22, R18, 0x2, RZ ;  /* 0x0000000212167824 */ /* 0x000fe200078e00ff */
[----:B------:R-:W-:Y:S01]  /*06e0*/  LOP3.LUT R21, R21, 0x1, RZ, 0xc0, !PT ;  /* 0x0000000115157812 */ /* 0x000fe200078ec0ff */
[----:B------:R-:W-:-:S05]  /*06f0*/  IMAD.SHL.U32 R12, R7, 0x10, RZ ;  /* 0x00000010070c7824 */ /* 0x000fca00078e00ff */
[----:B------:R-:W-:Y:S01]  /*0700*/  LOP3.LUT R27, R7, R12, R22, 0x96, !PT ;  /* 0x0000000c071b7212 */ /* 0x000fe200078e9616 */
[----:B------:R-:W-:Y:S01]  /*0710*/  IMAD.IADD R22, R2, 0x1, R17 ;  /* 0x0000000102167824 */ /* 0x000fe200078e0211 */
[----:B------:R-:W-:Y:S02]  /*0720*/  LOP3.LUT R12, R26, R3, RZ, 0x3c, !PT ;  /* 0x000000031a0c7212 */ /* 0x000fe400078e3cff */
[----:B------:R-:W-:Y:S02]  /*0730*/  LOP3.LUT R2, R27, R18, RZ, 0x3c, !PT ;  /* 0x000000121b027212 */ /* 0x000fe400078e3cff */
[----:B------:R-:W-:Y:S01]  /*0740*/  LOP3.LUT R25, R22, 0x1, RZ, 0xc0, !PT ;  /* 0x0000000116197812 */ /* 0x000fe200078ec0ff */
[----:B------:R-:W-:Y:S02]  /*0750*/  IMAD.SHL.U32 R18, R12, 0x2, RZ ;  /* 0x000000020c127824 */ /* 0x000fe400078e00ff */
[----:B------:R-:W-:Y:S01]  /*0760*/  IMAD.SHL.U32 R27, R2, 0x10, RZ ;  /* 0x00000010021b7824 */ /* 0x000fe200078e00ff */
[----:B------:R-:W-:Y:S01]  /*0770*/  IADD3 R20, PT, PT, R24, R20, R25 ;  /* 0x0000001418147210 */ /* 0x000fe20007ffe019 */
[----:B------:R-:W-:Y:S01]  /*0780*/  IMAD.IADD R22, R17, 0x1, R3 ;  /* 0x0000000111167824 */ /* 0x000fe200078e0203 */
[----:B------:R-:W-:-:S02]  /*0790*/  SHF.R.U32.HI R24, RZ, 0x2, R19 ;  /* 0x00000002ff187819 */ /* 0x000fc40000011613 */
[----:B------:R-:W-:Y:S02]  /*07a0*/  LOP3.LUT R27, R2, R27, R18, 0x96, !PT ;  /* 0x0000001b021b7212 */ /* 0x000fe400078e9612 */
[----:B------:R-:W-:Y:S01]  /*07b0*/  LOP3.LUT R18, R24, R19, RZ, 0x3c, !PT ;  /* 0x0000001318127212 */ /* 0x000fe200078e3cff */
[----:B------:R-:W-:Y:S01]  /*07c0*/  IMAD.IADD R19, R19, 0x1, R16 ;  /* 0x0000000113137824 */ /* 0x000fe200078e0210 */
[----:B------:R-:W-:Y:S02]  /*07d0*/  LOP3.LUT R3, R27, R12, RZ, 0x3c, !PT ;  /* 0x0000000c1b037212 */ /* 0x000fe400078e3cff */
[----:B------:R-:W-:Y:S01]  /*07e0*/  LOP3.LUT R22, R22, 0x1, RZ, 0xc0, !PT ;  /* 0x0000000116167812 */ /* 0x000fe200078ec0ff */
[----:B------:R-:W-:Y:S01]  /*07f0*/  IMAD.SHL.U32 R24, R18, 0x2, RZ ;  /* 0x0000000212187824 */ /* 0x000fe200078e00ff */
[----:B------:R-:W-:Y:S01]  /*0800*/  LOP3.LUT R19, R19, 0x1, RZ, 0xc0, !PT ;  /* 0x0000000113137812 */ /* 0x000fe200078ec0ff */
[----:B------:R-:W-:Y:S01]  /*0810*/  IMAD.SHL.U32 R12, R3, 0x10, RZ ;  /* 0x00000010030c7824 */ /* 0x000fe200078e00ff */
[----:B------:R-:W-:Y:S01]  /*0820*/  IADD3 R20, PT, PT, R22, R20, R21 ;  /* 0x0000001416147210 */ /* 0x000fe20007ffe015 */
[----:B------:R-:W-:Y:S01]  /*0830*/  IMAD.IADD R21, R16, 0x1, -R13 ;  /* 0x0000000110157824 */ /* 0x000fe200078e0a0d */
[----:B------:R-:W-:-:S02]  /*0840*/  SHF.R.U32.HI R22, RZ, 0x2, R23 ;  /* 0x00000002ff167819 */ /* 0x000fc40000011617 */
[----:B------:R-:W-:Y:S02]  /*0850*/  LOP3.LUT R25, R3, R12, R24, 0x96, !PT ;  /* 0x0000000c03197212 */ /* 0x000fe400078e9618 */
[----:B------:R-:W-:Y:S01]  /*0860*/  LOP3.LUT R13, R22, R23, RZ, 0x3c, !PT ;  /* 0x00000017160d7212 */ /* 0x000fe200078e3cff */
[----:B------:R-:W-:Y:S01]  /*0870*/  IMAD.IADD R23, R16, 0x1, -R23 ;  /* 0x0000000110177824 */ /* 0x000fe200078e0a17 */
[----:B------:R-:W-:Y:S01]  /*0880*/  LOP3.LUT R12, R25, R18, RZ, 0x3c, !PT ;  /* 0x00000012190c7212 */ /* 0x000fe200078e3cff */
[----:B------:R-:W-:Y:S01]  /*0890*/  IMAD.IADD R18, R7, 0x1, R16 ;  /* 0x0000000107127824 */ /* 0x000fe200078e0210 */
[----:B------:R-:W-:Y:S01]  /*08a0*/  LOP3.LUT R21, R21, 0xfffffffe, RZ, 0xfc, !PT ;  /* 0xfffffffe15157812 */ /* 0x000fe200078efcff */
[----:B------:R-:W-:Y:S01]  /*08b0*/  IMAD.SHL.U32 R22, R13, 0x2, RZ ;  /* 0x000000020d167824 */ /* 0x000fe200078e00ff */
[----:B------:R-:W-:Y:S01]  /*08c0*/  LOP3.LUT R23, R23, 0xfffffffe, RZ, 0xfc, !PT ;  /* 0xfffffffe17177812 */ /* 0x000fe200078efcff */
[----:B------:R-:W-:Y:S01]  /*08d0*/  IMAD.SHL.U32 R25, R12, 0x10, RZ ;  /* 0x000000100c197824 */ /* 0x000fe200078e00ff */
[----:B------:R-:W-:Y:S01]  /*08e0*/  IADD3 R20, PT, PT, R21, -R20, -R19 ;  /* 0x8000001415147210 */ /* 0x000fe20007ffe813 */
[----:B------:R-:W-:Y:S01]  /*08f0*/  IMAD.IADD R19, R17, 0x1, R2 ;  /* 0x0000000111137824 */ /* 0x000fe200078e0202 */
[----:B------:R-:W-:Y:S01]  /*0900*/  LOP3.LUT R18, R18, 0x1, RZ, 0xc0, !PT ;  /* 0x0000000112127812 */ /* 0x000fe200078ec0ff */
[----:B------:R-:W-:Y:S01]  /*0910*/  IMAD.IADD R21, R3, 0x1, R16 ;  /* 0x0000000103157824 */ /* 0x000fe200078e0210 */
[----:B------:R-:W-:Y:S01]  /*0920*/  LOP3.LUT R22, R12, R25, R22, 0x96, !PT ;  /* 0x000000190c167212 */ /* 0x000fe200078e9616 */
[----:B------:R-:W-:Y:S01]  /*0930*/  IMAD.IADD R17, R17, 0x1, R12 ;  /* 0x0000000111117824 */ /* 0x000fe200078e020c */
[----:B------:R-:W-:-:S02]  /*0940*/  IADD3 R18, PT, PT, R18, -R20, -R23 ;  /* 0x8000001412127210 */ /* 0x000fc40007ffe817 */
[----:B------:R-:W-:Y:S02]  /*0950*/  LOP3.LUT R13, R22, R13, RZ, 0x3c, !PT ;  /* 0x0000000d160d7212 */ /* 0x000fe400078e3cff */
[----:B------:R-:W-:Y:S02]  /*0960*/  LOP3.LUT R19, R19, 0x1, RZ, 0xc0, !PT ;  /* 0x0000000113137812 */ /* 0x000fe400078ec0ff */
[----:B------:R-:W-:Y:S01]  /*0970*/  LOP3.LUT R21, R21, 0x1, RZ, 0xc0, !PT ;  /* 0x0000000115157812 */ /* 0x000fe200078ec0ff */
[----:B------:R-:W-:Y:S01]  /*0980*/  IMAD.IADD R20, R13, 0x1, R16 ;  /* 0x000000010d147824 */ /* 0x000fe200078e0210 */
[----:B------:R-:W-:Y:S01]  /*0990*/  LOP3.LUT R17, R17, 0x1, RZ, 0xc0, !PT ;  /* 0x0000000111117812 */ /* 0x000fe200078ec0ff */
[----:B------:R-:W-:Y:S01]  /*09a0*/  VIADD R16, R16, 0x587c50 ;  /* 0x00587c5010107836 */ /* 0x000fe20000000000 */
[----:B------:R-:W-:Y:S02]  /*09b0*/  IADD3 R18, PT, PT, R21, R18, R19 ;  /* 0x0000001215127210 */ /* 0x000fe40007ffe013 */
[----:B------:R-:W-:-:S04]  /*09c0*/  LOP3.LUT R20, R20, 0x1, RZ, 0xc0, !PT ;  /* 0x0000000114147812 */ /* 0x000fc800078ec0ff */
[----:B------:R-:W-:-:S05]  /*09d0*/  IADD3 R17, PT, PT, R20, R18, R17 ;  /* 0x0000001214117210 */ /* 0x000fca0007ffe011 */
[----:B------:R-:W-:Y:S01]  /*09e0*/  VIADD R17, R17, 0xfffffffc ;  /* 0xfffffffc11117836 */ /* 0x000fe20000000000 */
[----:B------:R-:W-:Y:S06]  /*09f0*/  BRA.U UP0, `(.L_x_0) ;  /* 0xfffffff500c47547 */ /* 0x000fec000b83ffff */
[----:B------:R-:W0:Y:S01]  /*0a00*/  LDC.64 R18, c[0x0][0x388] ;  /* 0x0000e200ff127b82 */ /* 0x000e220000000a00 */
[----:B------:R-:W-:Y:S01]  /*0a10*/  VIADD R20, R6, 0x704af920 ;  /* 0x704af92006147836 */ /* 0x000fe20000000000 */
[----:B------:R-:W-:Y:S01]  /*0a20*/  STG.E.64 desc[UR6][R4.64+0x8], R2 ;  /* 0x0000080204007986 */ /* 0x000fe2000c101b06 */
[----:B------:R-:W-:-:S03]  /*0a30*/  IMAD.MOV.U32 R21, RZ, RZ, R7 ;  /* 0x000000ffff157224 */ /* 0x000fc600078e0007 */
[----:B------:R-:W-:Y:S04]  /*0a40*/  STG.E.64 desc[UR6][R4.64+0x10], R12 ;  /* 0x0000100c04007986 */ /* 0x000fe8000c101b06 */
[----:B------:R-:W-:Y:S04]  /*0a50*/  STG.E.64 desc[UR6][R4.64+0x18], R10 ;  /* 0x0000180a04007986 */ /* 0x000fe8000c101b06 */
[----:B------:R-:W-:Y:S04]  /*0a60*/  STG.E.64 desc[UR6][R4.64+0x28], R8 ;  /* 0x0000280804007986 */ /* 0x000fe8000c101b06 */
[----:B------:R-:W-:Y:S04]  /*0a70*/  STG.E desc[UR6][R4.64+0x20], R15 ;  /* 0x0000200f04007986 */ /* 0x000fe8000c101906 */
[----:B------:R-:W-:Y:S01]  /*0a80*/  STG.E.64 desc[UR6][R4.64], R20 ;  /* 0x0000001404007986 */ /* 0x000fe2000c101b06 */
[----:B0-----:R-:W-:-:S05]  /*0a90*/  IMAD.WIDE R6, R0, 0x4, R18 ;  /* 0x0000000400067825 */ /* 0x001fca00078e0212 */
[----:B------:R-:W2:Y:S02]  /*0aa0*/  LDG.E R0, desc[UR6][R6.64] ;  /* 0x0000000606007981 */ /* 0x000ea4000c1e1900 */
[----:B--2---:R-:W-:-:S05]  /*0ab0*/  IMAD.IADD R17, R17, 0x1, R0 ;  /* 0x0000000111117824 */ /* 0x004fca00078e0200 */
[----:B------:R-:W-:Y:S01]  /*0ac0*/  STG.E desc[UR6][R6.64], R17 ;  /* 0x0000001106007986 */ /* 0x000fe2000c101906 */
[----:B------:R-:W-:Y:S05]  /*0ad0*/  EXIT ;  /* 0x000000000000794d */ /* 0x000fea0003800000 */
.L_x_1:
[----:B------:R-:W-:-:S00]  /*0ae0*/  BRA `(.L_x_1) ;  /* 0xfffffffc00fc7947 */ /* 0x000fc0000383ffff */
[----:B------:R-:W-:-:S00]  /*0af0*/  NOP ;  /* 0x0000000000007918 */ /* 0x000fc00000000000 */
        /* <DEDUP_REMOVED lines=8> */
.L_x_11:


//--------------------- .text._Z12setup_kernelP17curandStateXORWOW --------------------------
	.section	.text._Z12setup_kernelP17curandStateXORWOW,"ax",@progbits
	.align	128
        .global         _Z12setup_kernelP17curandStateXORWOW
        .type           _Z12setup_kernelP17curandStateXORWOW,@function
        .size           _Z12setup_kernelP17curandStateXORWOW,(.L_x_12 - _Z12setup_kernelP17curandStateXORWOW)
        .other          _Z12setup_kernelP17curandStateXORWOW,@"STO_CUDA_ENTRY STV_DEFAULT"
_Z12setup_kernelP17curandStateXORWOW:
.text._Z12setup_kernelP17curandStateXORWOW:
[----:B------:R-:W-:Y:S01]  /*0000*/  LDC R1, c[0x0][0x37c] ;  /* 0x0000df00ff017b82 */ /* 0x000fe20000000800 */
[----:B------:R-:W0:Y:S07]  /*0010*/  S2R R11, SR_TID.X ;  /* 0x00000000000b7919 */ /* 0x000e2e0000002100 */
[----:B------:R-:W1:Y:S01]  /*0020*/  LDC.64 R2, c[0x0][0x380] ;  /* 0x0000e000ff027b82 */ /* 0x000e620000000a00 */
[----:B------:R-:W2:Y:S01]  /*0030*/  LDCU.64 UR4, c[0x0][0x358] ;  /* 0x00006b00ff0477ac */ /* 0x000ea20008000a00 */
[----:B------:R-:W-:Y:S01]  /*0040*/  IMAD.MOV.U32 R4, RZ, RZ, 0x3198c20f ;  /* 0x3198c20fff047424 */ /* 0x000fe200078e00ff */
[----:B------:R-:W0:Y:S01]  /*0050*/  S2R R0, SR_CTAID.X ;  /* 0x0000000000007919 */ /* 0x000e220000002500 */
[----:B------:R-:W-:Y:S01]  /*0060*/  IMAD.MOV.U32 R5, RZ, RZ, 0x5efdb30c ;  /* 0x5efdb30cff057424 */ /* 0x000fe200078e00ff */
[----:B------:R-:W-:Y:S01]  /*0070*/  BSSY.RECONVERGENT B0, `(.L_x_2) ;  /* 0x00000e3000007945 */ /* 0x000fe20003800200 */
[----:B------:R-:W-:-:S02]  /*0080*/  IMAD.MOV.U32 R6, RZ, RZ, 0x423bb012 ;  /* 0x423bb012ff067424 */ /* 0x000fc400078e00ff */
[----:B------:R-:W-:Y:S02]  /*0090*/  IMAD.MOV.U32 R7, RZ, RZ, -0x75bd8fc ;  /* 0xf8a42704ff077424 */ /* 0x000fe400078e00ff */
[----:B------:R-:W-:Y:S02]  /*00a0*/  IMAD.MOV.U32 R8, RZ, RZ, -0x23270784 ;  /* 0xdcd8f87cff087424 */ /* 0x000fe400078e00ff */
[----:B------:R-:W-:Y:S02]  /*00b0*/  IMAD.MOV.U32 R9, RZ, RZ, 0x57fa2510 ;  /* 0x57fa2510ff097424 */ /* 0x000fe400078e00ff */
[----:B0-----:R-:W-:-:S04]  /*00c0*/  IMAD R11, R0, 0x5, R11 ;  /* 0x00000005000b7824 */ /* 0x001fc800078e020b */
[C---:B-1----:R-:W-:Y:S01]  /*00d0*/  IMAD.WIDE R2, R11.reuse, 0x30, R2 ;  /* 0x000000300b027825 */ /* 0x042fe200078e0202 */
[----:B------:R-:W-:-:S04]  /*00e0*/  ISETP.NE.AND P0, PT, R11, RZ, PT ;  /* 0x000000ff0b00720c */ /* 0x000fc80003f05270 */
[----:B--2---:R0:W-:Y:S04]  /*00f0*/  STG.E.64 desc[UR4][R2.64], R4 ;  /* 0x0000000402007986 */ /* 0x0041e8000c101b04 */
[----:B------:R0:W-:Y:S04]  /*0100*/  STG.E.64 desc[UR4][R2.64+0x8], R6 ;  /* 0x0000080602007986 */ /* 0x0001e8000c101b04 */
[----:B------:R0:W-:Y:S01]  /*0110*/  STG.E.64 desc[UR4][R2.64+0x10], R8 ;  /* 0x0000100802007986 */ /* 0x0001e2000c101b04 */
[----:B------:R-:W-:Y:S05]  /*0120*/  @!P0 BRA `(.L_x_3) ;  /* 0x0000000c005c8947 */ /* 0x000fea0003800000 */
[----:B------:R-:W-:Y:S01]  /*0130*/  SHF.R.S32.HI R10, RZ, 0x1f, R11 ;  /* 0x0000001fff0a7819 */ /* 0x000fe2000001140b */
[----:B------:R-:W-:-:S07]  /*0140*/  IMAD.MOV.U32 R12, RZ, RZ, RZ ;  /* 0x000000ffff0c7224 */ /* 0x000fce00078e00ff */
.L_x_9:
[----:B0-----:R-:W-:Y:S01]  /*0150*/  LOP3.LUT R2, R11, 0x3, RZ, 0xc0, !PT ;  /* 0x000000030b027812 */ /* 0x001fe200078ec0ff */
[----:B------:R-:W-:Y:S03]  /*0160*/  BSSY.RECONVERGENT B1, `(.L_x_4) ;  /* 0x00000cd000017945 */ /* 0x000fe60003800200 */
[----:B------:R-:W-:-:S04]  /*0170*/  ISETP.NE.U32.AND P0, PT, R2, RZ, PT ;  /* 0x000000ff0200720c */ /* 0x000fc80003f05070 */
[----:B------:R-:W-:-:S13]  /*0180*/  ISETP.NE.AND.EX P0, PT, RZ, RZ, PT, P0 ;  /* 0x000000ffff00720c */ /* 0x000fda0003f05300 */
[----:B------:R-:W-:Y:S05]  /*0190*/  @!P0 BRA `(.L_x_5) ;  /* 0x0000000c00248947 */ /* 0x000fea0003800000 */
[----:B------:R-:W0:Y:S01]  /*01a0*/  LDC.64 R4, c[0x4][RZ] ;  /* 0x01000000ff047b82 */ /* 0x000e220000000a00 */
[----:B------:R-:W-:Y:S02]  /*01b0*/  IMAD.MOV.U32 R13, RZ, RZ, RZ ;  /* 0x000000ffff0d7224 */ /* 0x000fe400078e00ff */
[----:B0-----:R-:W-:-:S07]  /*01c0*/  IMAD.WIDE.U32 R4, R12, 0xc80, R4 ;  /* 0x00000c800c047825 */ /* 0x001fce00078e0004 */
.L_x_8:
[----:B0-----:R-:W-:Y:S01]  /*01d0*/  IMAD.MOV.U32 R14, RZ, RZ, RZ ;  /* 0x000000ffff0e7224 */ /* 0x001fe200078e00ff */
[----:B------:R-:W-:Y:S01]  /*01e0*/  CS2R R6, SRZ ;  /* 0x0000000000067805 */ /* 0x000fe2000001ff00 */
[----:B------:R-:W-:Y:S01]  /*01f0*/  IMAD.MOV.U32 R16, RZ, RZ, RZ ;  /* 0x000000ffff107224 */ /* 0x000fe200078e00ff */
[----:B------:R-:W-:-:S07]  /*0200*/  CS2R R2, SRZ ;  /* 0x0000000000027805 */ /* 0x000fce000001ff00 */
.L_x_7:
[----:B------:R-:W0:Y:S01]  /*0210*/  S2R R15, SR_TID.X ;  /* 0x00000000000f7919 */ /* 0x000e220000002100 */
[----:B------:R-:W1:Y:S01]  /*0220*/  LDC.64 R8, c[0x0][0x380] ;  /* 0x0000e000ff087b82 */ /* 0x000e620000000a00 */
[----:B0-----:R-:W-:-:S04]  /*0230*/  IMAD R17, R0, 0x5, R15 ;  /* 0x0000000500117824 */ /* 0x001fc800078e020f */
[----:B-1----:R-:W-:-:S04]  /*0240*/  IMAD.WIDE R8, R17, 0x30, R8 ;  /* 0x0000003011087825 */ /* 0x002fc800078e0208 */
[----:B------:R-:W-:-:S05]  /*0250*/  IMAD.WIDE.U32 R8, R16, 0x4, R8 ;  /* 0x0000000410087825 */ /* 0x000fca00078e0008 */
[----:B------:R0:W5:Y:S01]  /*0260*/  LDG.E R17, desc[UR4][R8.64+0x4] ;  /* 0x0000040408117981 */ /* 0x000162000c1e1900 */
[----:B------:R-:W-:-:S07]  /*0270*/  IMAD.MOV.U32 R18, RZ, RZ, RZ ;  /* 0x000000ffff127224 */ /* 0x000fce00078e00ff */
.L_x_6:
[----:B-----5:R-:W-:Y:S01]  /*0280*/  SHF.R.U32.HI R22, RZ, R18, R17 ;  /* 0x00000012ff167219 */ /* 0x020fe20000011611 */
[----:B0-----:R-:W-:-:S03]  /*0290*/  IMAD.SHL.U32 R9, R16, 0x20, RZ ;  /* 0x0000002010097824 */ /* 0x001fc600078e00ff */
[----:B------:R-:W-:Y:S01]  /*02a0*/  LOP3.LUT R19, R22, 0x1, RZ, 0xc0, !PT ;  /* 0x0000000116137812 */ /* 0x000fe200078ec0ff */
[----:B------:R-:W-:-:S03]  /*02b0*/  IMAD.IADD R8, R9, 0x1, R18 ;  /* 0x0000000109087824 */ /* 0x000fc600078e0212 */
[----:B------:R-:W-:Y:S01]  /*02c0*/  ISETP.NE.U32.AND P0, PT, R19, 0x1, PT ;  /* 0x000000011300780c */ /* 0x000fe20003f05070 */
[----:B------:R-:W-:-:S03]  /*02d0*/  IMAD R9, R8, 0x5, RZ ;  /* 0x0000000508097824 */ /* 0x000fc600078e02ff */
[----:B------:R-:W-:Y:S01]  /*02e0*/  R2P PR, R22, 0x7e ;  /* 0x0000007e16007804 */ /* 0x000fe20000000000 */
[----:B------:R-:W-:-:S08]  /*02f0*/  IMAD.WIDE.U32 R8, R9, 0x4, R4 ;  /* 0x0000000409087825 */ /* 0x000fd000078e0004 */
[----:B------:R-:W2:Y:S04]  /*0300*/  @!P0 LDG.E R19, desc[UR4][R8.64] ;  /* 0x0000000408138981 */ /* 0x000ea8000c1e1900 */
[----:B------:R-:W3:Y:S04]  /*0310*/  @!P0 LDG.E R20, desc[UR4][R8.64+0x10] ;  /* 0x0000100408148981 */ /* 0x000ee8000c1e1900 */
[----:B------:R-:W4:Y:S04]  /*0320*/  @P1 LDG.E R21, desc[UR4][R8.64+0x14] ;  /* 0x0000140408151981 */ /* 0x000f28000c1e1900 */
[----:B------:R-:W4:Y:S04]  /*0330*/  @P2 LDG.E R23, desc[UR4][R8.64+0x28] ;  /* 0x0000280408172981 */ /* 0x000f28000c1e1900 */
[----:B------:R-:W4:Y:S04]  /*0340*/  @P1 LDG.E R24, desc[UR4][R8.64+0x24] ;  /* 0x0000240408181981 */ /* 0x000f28000c1e1900 */
[----:B------:R-:W4:Y:S04]  /*0350*/  @P2 LDG.E R26, desc[UR4][R8.64+0x38] ;  /* 0x00003804081a2981 */ /* 0x000f28000c1e1900 */
[----:B------:R-:W4:Y:S04]  /*0360*/  @P3 LDG.E R25, desc[UR4][R8.64+0x3c] ;  /* 0x00003c0408193981 */ /* 0x000f28000c1e1900 */
[----:B------:R-:W4:Y:S01]  /*0370*/  @P4 LDG.E R27, desc[UR4][R8.64+0x50] ;  /* 0x00005004081b4981 */ /* 0x000f22000c1e1900 */
[----:B--2---:R-:W-:-:S03]  /*0380*/  @!P0 LOP3.LUT R14, R14, R19, RZ, 0x3c, !PT ;  /* 0x000000130e0e8212 */ /* 0x004fc600078e3cff */
[----:B------:R-:W2:Y:S01]  /*0390*/  @!P0 LDG.E R19, desc[UR4][R8.64+0x4] ;  /* 0x0000040408138981 */ /* 0x000ea2000c1e1900 */
[----:B---3--:R-:W-:-:S03]  /*03a0*/  @!P0 LOP3.LUT R7, R7, R20, RZ, 0x3c, !PT ;  /* 0x0000001407078212 */ /* 0x008fc600078e3cff */
[----:B------:R-:W3:Y:S01]  /*03b0*/  @!P0 LDG.E R20, desc[UR4][R8.64+0x8] ;  /* 0x0000080408148981 */ /* 0x000ee2000c1e1900 */
[----:B----4-:R-:W-:-:S03]  /*03c0*/  @P1 LOP3.LUT R14, R14, R21, RZ, 0x3c, !PT ;  /* 0x000000150e0e1212 */ /* 0x010fc600078e3cff */
[----:B------:R-:W4:Y:S01]  /*03d0*/  @!P0 LDG.E R21, desc[UR4][R8.64+0xc] ;  /* 0x00000c0408158981 */ /* 0x000f22000c1e1900 */
[----:B------:R-:W-:-:S03]  /*03e0*/  @P2 LOP3.LUT R14, R14, R23, RZ, 0x3c, !PT ;  /* 0x000000170e0e2212 */ /* 0x000fc600078e3cff */
[----:B------:R-:W4:Y:S01]  /*03f0*/  @P1 LDG.E R23, desc[UR4][R8.64+0x18] ;  /* 0x0000180408171981 */ /* 0x000f22000c1e1900 */
[----:B------:R-:W-:-:S03]  /*0400*/  @P1 LOP3.LUT R7, R7, R24, RZ, 0x3c, !PT ;  /* 0x0000001807071212 */ /* 0x000fc600078e3cff */
[----:B------:R-:W4:Y:S01]  /*0410*/  @P2 LDG.E R24, desc[UR4][R8.64+0x30] ;  /* 0x0000300408182981 */ /* 0x000f22000c1e1900 */
[----:B--2---:R-:W-:-:S03]  /*0420*/  @!P0 LOP3.LUT R2, R2, R19, RZ, 0x3c, !PT ;  /* 0x0000001302028212 */ /* 0x004fc600078e3cff */
[----:B------:R-:W2:Y:S01]  /*0430*/  @P1 LDG.E R19, desc[UR4][R8.64+0x20] ;  /* 0x0000200408131981 */ /* 0x000ea2000c1e1900 */
[----:B---3--:R-:W-:-:S03]  /*0440*/  @!P0 LOP3.LUT R3, R3, R20, RZ, 0x3c, !PT ;  /* 0x0000001403038212 */ /* 0x008fc600078e3cff */
[----:B------:R-:W3:Y:S01]  /*0450*/  @P1 LDG.E R20, desc[UR4][R8.64+0x1c] ;  /* 0x00001c0408141981 */ /* 0x000ee2000c1e1900 */
[----:B----4-:R-:W-:-:S03]  /*0460*/  @!P0 LOP3.LUT R6, R6, R21, RZ, 0x3c, !PT ;  /* 0x0000001506068212 */ /* 0x010fc600078e3cff */
[----:B------:R-:W4:Y:S01]  /*0470*/  @P2 LDG.E R21, desc[UR4][R8.64+0x2c] ;  /* 0x00002c0408152981 */ /* 0x000f22000c1e1900 */
[----:B------:R-:W-:-:S03]  /*0480*/  @P1 LOP3.LUT R2, R2, R23, RZ, 0x3c, !PT ;  /* 0x0000001702021212 */ /* 0x000fc600078e3cff */
[----:B------:R-:W4:Y:S01]  /*0490*/  @P2 LDG.E R23, desc[UR4][R8.64+0x34] ;  /* 0x0000340408172981 */ /* 0x000f22000c1e1900 */
[----:B------:R-:W-:-:S03]  /*04a0*/  @P2 LOP3.LUT R7, R7, R26, RZ, 0x3c, !PT ;  /* 0x0000001a07072212 */ /* 0x000fc600078e3cff */
[----:B------:R-:W4:Y:S01]  /*04b0*/  @P3 LDG.E R26, desc[UR4][R8.64+0x4c] ;  /* 0x00004c04081a3981 */ /* 0x000f22000c1e1900 */
[----:B------:R-:W-:-:S03]  /*04c0*/  @P3 LOP3.LUT R14, R14, R25, RZ, 0x3c, !PT ;  /* 0x000000190e0e3212 */ /* 0x000fc600078e3cff */
[----:B------:R-:W4:Y:S01]  /*04d0*/  @P5 LDG.E R25, desc[UR4][R8.64+0x64] ;  /* 0x0000640408195981 */ /* 0x000f22000c1e1900 */
[----:B--2---:R-:W-:-:S03]  /*04e0*/  @P1 LOP3.LUT R6, R6, R19, RZ, 0x3c, !PT ;  /* 0x0000001306061212 */ /* 0x004fc600078e3cff */
[----:B------:R-:W2:Y:S01]  /*04f0*/  @P3 LDG.E R19, desc[UR4][R8.64+0x40] ;  /* 0x0000400408133981 */ /* 0x000ea2000c1e1900 */
[----:B---3--:R-:W-:-:S03]  /*0500*/  @P1 LOP3.LUT R3, R3, R20, RZ, 0x3c, !PT ;  /* 0x0000001403031212 */ /* 0x008fc600078e3cff */
[----:B------:R-:W3:Y:S01]  /*0510*/  @P3 LDG.E R20, desc[UR4][R8.64+0x44] ;  /* 0x0000440408143981 */ /* 0x000ee2000c1e1900 */
[----:B------:R-:W-:-:S03]  /*0520*/  @P2 LOP3.LUT R3, R3, R24, RZ, 0x3c, !PT ;  /* 0x0000001803032212 */ /* 0x000fc600078e3cff */
[----:B------:R-:W3:Y:S01]  /*0530*/  @P4 LDG.E R24, desc[UR4][R8.64+0x58] ;  /* 0x0000580408184981 */ /* 0x000ee2000c1e1900 */
[----:B----4-:R-:W-:Y:S02]  /*0540*/  @P2 LOP3.LUT R2, R2, R21, RZ, 0x3c, !PT ;  /* 0x0000001502022212 */ /* 0x010fe400078e3cff */
[----:B------:R-:W-:Y:S01]  /*0550*/  @P2 LOP3.LUT R6, R6, R23, RZ, 0x3c, !PT ;  /* 0x0000001706062212 */ /* 0x000fe200078e3cff */
[----:B------:R-:W4:Y:S04]  /*0560*/  @P3 LDG.E R21, desc[UR4][R8.64+0x48] ;  /* 0x0000480408153981 */ /* 0x000f28000c1e1900 */
[----:B------:R-:W4:Y:S01]  /*0570*/  @P4 LDG.E R23, desc[UR4][R8.64+0x54] ;  /* 0x0000540408174981 */ /* 0x000f22000c1e1900 */
[----:B------:R-:W-:Y:S02]  /*0580*/  @P4 LOP3.LUT R14, R14, R27, RZ, 0x3c, !PT ;  /* 0x0000001b0e0e4212 */ /* 0x000fe400078e3cff */
[----:B------:R-:W-:-:S02]  /*0590*/  @P3 LOP3.LUT R7, R7, R26, RZ, 0x3c, !PT ;  /* 0x0000001a07073212 */ /* 0x000fc400078e3cff */
        /* <DEDUP_REMOVED lines=9> */
[----:B----4-:R-:W-:-:S03]  /*0630*/  @P3 LOP3.LUT R6, R6, R21, RZ, 0x3c, !PT ;  /* 0x0000001506063212 */ /* 0x010fc600078e3cff */
[----:B------:R-:W4:Y:S01]  /*0640*/  @P5 LDG.E R21, desc[UR4][R8.64+0x68] ;  /* 0x0000680408155981 */ /* 0x000f22000c1e1900 */
[----:B------:R-:W-:-:S03]  /*0650*/  @P4 LOP3.LUT R2, R2, R23, RZ, 0x3c, !PT ;  /* 0x0000001702024212 */ /* 0x000fc600078e3cff */
[----:B------:R-:W4:Y:S01]  /*0660*/  @P5 LDG.E R23, desc[UR4][R8.64+0x70] ;  /* 0x0000700408175981 */ /* 0x000f22000c1e1900 */
[----:B------:R-:W-:Y:S02]  /*0670*/  LOP3.LUT P0, RZ, R22, 0x80, RZ, 0xc0, !PT ;  /* 0x0000008016ff7812 */ /* 0x000fe4000780c0ff */
[----:B------:R-:W-:Y:S02]  /*0680*/  @P4 LOP3.LUT R7, R7, R26, RZ, 0x3c, !PT ;  /* 0x0000001a07074212 */ /* 0x000fe400078e3cff */
[----:B------:R-:W-:Y:S02]  /*0690*/  @P6 LOP3.LUT R14, R14, R25, RZ, 0x3c, !PT ;  /* 0x000000190e0e6212 */ /* 0x000fe400078e3cff */
[----:B------:R-:W4:Y:S07]  /*06a0*/  @P6 LDG.E R25, desc[UR4][R8.64+0x7c] ;  /* 0x00007c0408196981 */ /* 0x000f2e000c1e1900 */
[----:B------:R-:W4:Y:S04]  /*06b0*/  @P0 LDG.E R27, desc[UR4][R8.64+0x8c] ;  /* 0x00008c04081b0981 */ /* 0x000f28000c1e1900 */
[----:B------:R-:W4:Y:S04]  /*06c0*/  @P0 LDG.E R26, desc[UR4][R8.64+0x94] ;  /* 0x00009404081a0981 */ /* 0x000f28000c1e1900 */
        /* <DEDUP_REMOVED lines=11> */
[----:B------:R-:W-:Y:S02]  /*0780*/  @P6 LOP3.LUT R2, R2, R25, RZ, 0x3c, !PT ;  /* 0x0000001902026212 */ /* 0x000fe400078e3cff */
[----:B------:R-:W-:Y:S02]  /*0790*/  @P0 LOP3.LUT R14, R14, R27, RZ, 0x3c, !PT ;  /* 0x0000001b0e0e0212 */ /* 0x000fe400078e3cff */
[----:B--2---:R-:W-:Y:S02]  /*07a0*/  @P6 LOP3.LUT R6, R6, R19, RZ, 0x3c, !PT ;  /* 0x0000001306066212 */ /* 0x004fe400078e3cff */
[----:B---3--:R-:W-:Y:S02]  /*07b0*/  @P6 LOP3.LUT R3, R3, R20, RZ, 0x3c, !PT ;  /* 0x0000001403036212 */ /* 0x008fe400078e3cff */
[----:B------:R-:W-:Y:S02]  /*07c0*/  @P6 LOP3.LUT R7, R7, R24, RZ, 0x3c, !PT ;  /* 0x0000001807076212 */ /* 0x000fe400078e3cff */
[----:B------:R-:W-:-:S02]  /*07d0*/  @P0 LOP3.LUT R3, R3, R26, RZ, 0x3c, !PT ;  /* 0x0000001a03030212 */ /* 0x000fc400078e3cff */
[----:B----4-:R-:W-:Y:S02]  /*07e0*/  @P0 LOP3.LUT R2, R2, R21, RZ, 0x3c, !PT ;  /* 0x0000001502020212 */ /* 0x010fe400078e3cff */
[----:B------:R-:W-:Y:S02]  /*07f0*/  @P0 LOP3.LUT R7, R7, R28, RZ, 0x3c, !PT ;  /* 0x0000001c07070212 */ /* 0x000fe400078e3cff */
[----:B------:R-:W-:Y:S02]  /*0800*/  @P0 LOP3.LUT R6, R6, R23, RZ, 0x3c, !PT ;  /* 0x0000001706060212 */ /* 0x000fe400078e3cff */
[----:B------:R-:W-:-:S13]  /*0810*/  R2P PR, R22.B1, 0x7f ;  /* 0x0000007f16007804 */ /* 0x000fda0000001000 */
[----:B------:R-:W2:Y:S04]  /*0820*/  @P0 LDG.E R19, desc[UR4][R8.64+0xa0] ;  /* 0x0000a00408130981 */ /* 0x000ea8000c1e1900 */
[----:B------:R-:W3:Y:S04]  /*0830*/  @P1 LDG.E R23, desc[UR4][R8.64+0xb4] ;  /* 0x0000b40408171981 */ /* 0x000ee8000c1e1900 */
[----:B------:R-:W4:Y:S04]  /*0840*/  @P0 LDG.E R21, desc[UR4][R8.64+0xa4] ;  /* 0x0000a40408150981 */ /* 0x000f28000c1e1900 */
[----:B------:R-:W4:Y:S04]  /*0850*/  @P2 LDG.E R25, desc[UR4][R8.64+0xc8] ;  /* 0x0000c80408192981 */ /* 0x000f28000c1e1900 */
[----:B------:R-:W4:Y:S04]  /*0860*/  @P3 LDG.E R27, desc[UR4][R8.64+0xdc] ;  /* 0x0000dc04081b3981 */ /* 0x000f28000c1e1900 */
[----:B------:R-:W4:Y:S04]  /*0870*/  @P0 LDG.E R20, desc[UR4][R8.64+0xa8] ;  /* 0x0000a80408140981 */ /* 0x000f28000c1e1900 */
[----:B------:R-:W4:Y:S04]  /*0880*/  @P0 LDG.E R24, desc[UR4][R8.64+0xb0] ;  /* 0x0000b00408180981 */ /* 0x000f28000c1e1900 */
[----:B------:R-:W4:Y:S04]  /*0890*/  @P4 LDG.E R29, desc[UR4][R8.64+0xf0] ;  /* 0x0000f004081d4981 */ /* 0x000f28000c1e1900 */
[----:B------:R-:W4:Y:S01]  /*08a0*/  @P1 LDG.E R26, desc[UR4][R8.64+0xc4] ;  /* 0x0000c404081a1981 */ /* 0x000f22000c1e1900 */
[----:B--2---:R-:W-:-:S03]  /*08b0*/  @P0 LOP3.LUT R14, R14, R19, RZ, 0x3c, !PT ;  /* 0x000000130e0e0212 */ /* 0x004fc600078e3cff */
[----:B------:R-:W2:Y:S01]  /*08c0*/  @P0 LDG.E R19, desc[UR4][R8.64+0xac] ;  /* 0x0000ac0408130981 */ /* 0x000ea2000c1e1900 */
[----:B---3--:R-:W-:-:S03]  /*08d0*/  @P1 LOP3.LUT R14, R14, R23, RZ, 0x3c, !PT ;  /* 0x000000170e0e1212 */ /* 0x008fc600078e3cff */
[----:B------:R-:W3:Y:S01]  /*08e0*/  @P1 LDG.E R23, desc[UR4][R8.64+0xc0] ;  /* 0x0000c00408171981 */ /* 0x000ee2000c1e1900 */
[----:B----4-:R-:W-:-:S03]  /*08f0*/  @P0 LOP3.LUT R2, R2, R21, RZ, 0x3c, !PT ;  /* 0x0000001502020212 */ /* 0x010fc600078e3cff */
[----:B------:R-:W4:Y:S01]  /*0900*/  @P1 LDG.E R21, desc[UR4][R8.64+0xb8] ;  /* 0x0000b80408151981 */ /* 0x000f22000c1e1900 */
[----:B------:R-:W-:-:S03]  /*0910*/  @P2 LOP3.LUT R14, R14, R25, RZ, 0x3c, !PT ;  /* 0x000000190e0e2212 */ /* 0x000fc600078e3cff */
[----:B------:R-:W4:Y:S01]  /*0920*/  @P5 LDG.E R25, desc[UR4][R8.64+0x104] ;  /* 0x0001040408195981 */ /* 0x000f22000c1e1900 */
[----:B------:R-:W-:-:S03]  /*0930*/  @P3 LOP3.LUT R14, R14, R27, RZ, 0x3c, !PT ;  /* 0x0000001b0e0e3212 */ /* 0x000fc600078e3cff */
[----:B------:R-:W4:Y:S01]  /*0940*/  @P6 LDG.E R27, desc[UR4][R8.64+0x118] ;  /* 0x00011804081b6981 */ /* 0x000f22000c1e1900 */
[----:B------:R-:W-:-:S03]  /*0950*/  @P0 LOP3.LUT R3, R3, R20, RZ, 0x3c, !PT ;  /* 0x0000001403030212 */ /* 0x000fc600078e3cff */
[----:B------:R-:W4:Y:S01]  /*0960*/  @P1 LDG.E R20, desc[UR4][R8.64+0xbc] ;  /* 0x0000bc0408141981 */ /* 0x000f22000c1e1900 */
[----:B------:R-:W-:-:S03]  /*0970*/  @P0 LOP3.LUT R7, R7, R24, RZ, 0x3c, !PT ;  /* 0x0000001807070212 */ /* 0x000fc600078e3cff */
[----:B------:R-:W4:Y:S01]  /*0980*/  @P2 LDG.E R24, desc[UR4][R8.64+0xd8] ;  /* 0x0000d80408182981 */ /* 0x000f22000c1e1900 */
[----:B------:R-:W-:Y:S02]  /*0990*/  @P4 LOP3.LUT R14, R14, R29, RZ, 0x3c, !PT ;  /* 0x0000001d0e0e4212 */ /* 0x000fe400078e3cff */
[----:B------:R-:W-:Y:S02]  /*09a0*/  @P1 LOP3.LUT R7, R7, R26, RZ, 0x3c, !PT ;  /* 0x0000001a07071212 */ /* 0x000fe400078e3cff */
[----:B------:R-:W4:Y:S01]  /*09b0*/  @P3 LDG.E R26, desc[UR4][R8.64+0xe4] ;  /* 0x0000e404081a3981 */ /* 0x000f22000c1e1900 */
[----:B--2---:R-:W-:Y:S02]  /*09c0*/  @P0 LOP3.LUT R6, R6, R19, RZ, 0x3c, !PT ;  /* 0x0000001306060212 */ /* 0x004fe400078e3cff */
[----:B------:R-:W-:Y:S01]  /*09d0*/  LOP3.LUT P0, RZ, R22, 0x8000, RZ, 0xc0, !PT ;  /* 0x0000800016ff7812 */ /* 0x000fe2000780c0ff */
[----:B------:R-:W2:Y:S01]  /*09e0*/  @P2 LDG.E R19, desc[UR4][R8.64+0xcc] ;  /* 0x0000cc0408132981 */ /* 0x000ea2000c1e1900 */
[----:B---3--:R-:W-:-:S03]  /*09f0*/  @P1 LOP3.LUT R6, R6, R23, RZ, 0x3c, !PT ;  /* 0x0000001706061212 */ /* 0x008fc600078e3cff */
[----:B------:R-:W3:Y:S01]  /*0a00*/  @P2 LDG.E R22, desc[UR4][R8.64+0xd0] ;  /* 0x0000d00408162981 */ /* 0x000ee2000c1e1900 */
[----:B----4-:R-:W-:-:S03]  /*0a10*/  @P1 LOP3.LUT R2, R2, R21, RZ, 0x3c, !PT ;  /* 0x0000001502021212 */ /* 0x010fc600078e3cff */
[----:B------:R-:W4:Y:S01]  /*0a20*/  @P2 LDG.E R21, desc[UR4][R8.64+0xd4] ;  /* 0x0000d40408152981 */ /* 0x000f22000c1e1900 */
[----:B------:R-:W-:-:S03]  /*0a30*/  @P5 LOP3.LUT R14, R14, R25, RZ, 0x3c, !PT ;  /* 0x000000190e0e5212 */ /* 0x000fc600078e3cff */
[----:B------:R-:W4:Y:S04]  /*0a40*/  @P3 LDG.E R23, desc[UR4][R8.64+0xe0] ;  /* 0x0000e00408173981 */ /* 0x000f28000c1e1900 */
[----:B------:R-:W4:Y:S01]  /*0a50*/  @P3 LDG.E R25, desc[UR4][R8.64+0xe8] ;  /* 0x0000e80408193981 */ /* 0x000f22000c1e1900 */
[----:B------:R-:W-:-:S03]  /*0a60*/  @P1 LOP3.LUT R3, R3, R20, RZ, 0x3c, !PT ;  /* 0x0000001403031212 */ /* 0x000fc600078e3cff */
[----:B------:R-:W4:Y:S01]  /*0a70*/  @P3 LDG.E R20, desc[UR4][R8.64+0xec] ;  /* 0x0000ec0408143981 */ /* 0x000f22000c1e1900 */
[----:B------:R-:W-:-:S03]  /*0a80*/  @P2 LOP3.LUT R7, R7, R24, RZ, 0x3c, !PT ;  /* 0x0000001807072212 */ /* 0x000fc600078e3cff */
        /* <DEDUP_REMOVED lines=8> */
[----:B------:R-:W-:Y:S02]  /*0b10*/  @P3 LOP3.LUT R3, R3, R26, RZ, 0x3c, !PT ;  /* 0x0000001a03033212 */ /* 0x000fe400078e3cff */
[----:B------:R-:W-:Y:S01]  /*0b20*/  @P3 LOP3.LUT R2, R2, R23, RZ, 0x3c, !PT ;  /* 0x0000001702023212 */ /* 0x000fe200078e3cff */
[----:B------:R-:W4:Y:S01]  /*0b30*/  @P5 LDG.E R26, desc[UR4][R8.64+0x10c] ;  /* 0x00010c04081a5981 */ /* 0x000f22000c1e1900 */
[----:B------:R-:W-:-:S03]  /*0b40*/  @P3 LOP3.LUT R6, R6, R25, RZ, 0x3c, !PT ;  /* 0x0000001906063212 */ /* 0x000fc600078e3cff */
[----:B------:R-:W4:Y:S04]  /*0b50*/  @P5 LDG.E R23, desc[UR4][R8.64+0x108] ;  /* 0x0001080408175981 */ /* 0x000f28000c1e1900 */
        /* <DEDUP_REMOVED lines=19> */
[----:B------:R-:W-:-:S05]  /*0c90*/  VIADD R18, R18, 0x10 ;  /* 0x0000001012127836 */ /* 0x000fca0000000000 */
[----:B------:R-:W-:Y:S02]  /*0ca0*/  ISETP.NE.AND P1, PT, R18, 0x20, PT ;  /* 0x000000201200780c */ /* 0x000fe40003f25270 */
[----:B------:R-:W-:-:S04]  /*0cb0*/  @P5 LOP3.LUT R7, R7, R20, RZ, 0x3c, !PT ;  /* 0x0000001407075212 */ /* 0x000fc800078e3cff */
[----:B------:R-:W-:Y:S02]  /*0cc0*/  @P6 LOP3.LUT R7, R7, R24, RZ, 0x3c, !PT ;  /* 0x0000001807076212 */ /* 0x000fe400078e3cff */
[----:B------:R-:W-:Y:S02]  /*0cd0*/  @P0 LOP3.LUT R14, R14, R27, RZ, 0x3c, !PT ;  /* 0x0000001b0e0e0212 */ /* 0x000fe400078e3cff */
[----:B------:R-:W-:Y:S02]  /*0ce0*/  @P0 LOP3.LUT R7, R7, R28, RZ, 0x3c, !PT ;  /* 0x0000001c07070212 */ /* 0x000fe400078e3cff */
[----:B--2---:R-:W-:Y:S02]  /*0cf0*/  @P6 LOP3.LUT R2, R2, R19, RZ, 0x3c, !PT ;  /* 0x0000001302026212 */ /* 0x004fe400078e3cff */
[----:B---3--:R-:W-:Y:S02]  /*0d00*/  @P6 LOP3.LUT R3, R3, R22, RZ, 0x3c, !PT ;  /* 0x0000001603036212 */ /* 0x008fe400078e3cff */
[----:B----4-:R-:W-:-:S02]  /*0d10*/  @P6 LOP3.LUT R6, R6, R21, RZ, 0x3c, !PT ;  /* 0x0000001506066212 */ /* 0x010fc400078e3cff */
[----:B------:R-:W-:Y:S02]  /*0d20*/  @P0 LOP3.LUT R3, R3, R26, RZ, 0x3c, !PT ;  /* 0x0000001a03030212 */ /* 0x000fe400078e3cff */
[----:B------:R-:W-:Y:S02]  /*0d30*/  @P0 LOP3.LUT R2, R2, R23, RZ, 0x3c, !PT ;  /* 0x0000001702020212 */ /* 0x000fe400078e3cff */
[----:B------:R-:W-:Y:S01]  /*0d40*/  @P0 LOP3.LUT R6, R6, R25, RZ, 0x3c, !PT ;  /* 0x0000001906060212 */ /* 0x000fe200078e3cff */
[----:B------:R-:W-:Y:S06]  /*0d50*/  @P1 BRA `(.L_x_6) ;  /* 0xfffffff400481947 */ /* 0x000fec000383ffff */
[----:B------:R-:W-:-:S05]  /*0d60*/  VIADD R16, R16, 0x1 ;  /* 0x0000000110107836 */ /* 0x000fca0000000000 */
[----:B------:R-:W-:-:S13]  /*0d70*/  ISETP.NE.AND P0, PT, R16, 0x5, PT ;  /* 0x000000051000780c */ /* 0x000fda0003f05270 */
[----:B------:R-:W-:Y:S05]  /*0d80*/  @P0 BRA `(.L_x_7) ;  /* 0xfffffff400200947 */ /* 0x000fea000383ffff */
[----:B------:R-:W0:Y:S01]  /*0d90*/  LDC.64 R8, c[0x0][0x380] ;  /* 0x0000e000ff087b82 */ /* 0x000e220000000a00 */
[----:B------:R-:W-:Y:S01]  /*0da0*/  IMAD R15, R0, 0x5, R15 ;  /* 0x00000005000f7824 */ /* 0x000fe200078e020f */
[----:B------:R-:W-:Y:S01]  /*0db0*/  LOP3.LUT R16, R11, 0x3, RZ, 0xc0, !PT ;  /* 0x000000030b107812 */ /* 0x000fe200078ec0ff */
[----:B------:R-:W-:-:S05]  /*0dc0*/  VIADD R13, R13, 0x1 ;  /* 0x000000010d0d7836 */ /* 0x000fca0000000000 */
[----:B------:R-:W-:Y:S01]  /*0dd0*/  ISETP.GE.U32.AND P0, PT, R13, R16, PT ;  /* 0x000000100d00720c */ /* 0x000fe20003f06070 */
[----:B0-----:R-:W-:-:S05]  /*0de0*/  IMAD.WIDE R8, R15, 0x30, R8 ;  /* 0x000000300f087825 */ /* 0x001fca00078e0208 */
[----:B------:R0:W-:Y:S04]  /*0df0*/  STG.E.64 desc[UR4][R8.64+0x8], R2 ;  /* 0x0000080208007986 */ /* 0x0001e8000c101b04 */
[----:B------:R0:W-:Y:S04]  /*0e00*/  STG.E.64 desc[UR4][R8.64+0x10], R6 ;  /* 0x0000100608007986 */ /* 0x0001e8000c101b04 */
[----:B------:R0:W-:Y:S01]  /*0e10*/  STG.E desc[UR4][R8.64+0x4], R14 ;  /* 0x0000040e08007986 */ /* 0x0001e2000c101904 */
[----:B------:R-:W-:Y:S05]  /*0e20*/  @!P0 BRA `(.L_x_8) ;  /* 0xfffffff000e88947 */ /* 0x000fea000383ffff */
.L_x_5:
[----:B------:R-:W-:Y:S05]  /*0e30*/  BSYNC.RECONVERGENT B1 ;  /* 0x0000000000017941 */ /* 0x000fea0003800200 */
.L_x_4:
[C---:B------:R-:W-:Y:S01]  /*0e40*/  ISETP.GT.U32.AND P0, PT, R11.reuse, 0x3, PT ;  /* 0x000000030b00780c */ /* 0x040fe20003f04070 */
[----:B------:R-:W-:Y:S01]  /*0e50*/  VIADD R12, R12, 0x1 ;  /* 0x000000010c0c7836 */ /* 0x000fe20000000000 */
[--C-:B------:R-:W-:Y:S02]  /*0e60*/  SHF.R.U64 R11, R11, 0x2, R10.reuse ;  /* 0x000000020b0b7819 */ /* 0x100fe4000000120a */
[----:B------:R-:W-:Y:S02]  /*0e70*/  ISETP.GT.U32.AND.EX P0, PT, R10, RZ, PT, P0 ;  /* 0x000000ff0a00720c */ /* 0x000fe40003f04100 */
[----:B------:R-:W-:-:S11]  /*0e80*/  SHF.R.U32.HI R10, RZ, 0x2, R10 ;  /* 0x00000002ff0a7819 */ /* 0x000fd6000001160a */
[----:B------:R-:W-:Y:S05]  /*0e90*/  @P0 BRA `(.L_x_9) ;  /* 0xfffffff000ac0947 */ /* 0x000fea000383ffff */
.L_x_3:
[----:B------:R-:W-:Y:S05]  /*0ea0*/  BSYNC.RECONVERGENT B0 ;  /* 0x0000000000007941 */ /* 0x000fea0003800200 */
.L_x_2:
[----:B0-----:R-:W0:Y:S01]  /*0eb0*/  S2R R5, SR_TID.X ;  /* 0x0000000000057919 */ /* 0x001e220000002100 */
[----:B------:R-:W1:Y:S01]  /*0ec0*/  LDC.64 R2, c[0x0][0x380] ;  /* 0x0000e000ff027b82 */ /* 0x000e620000000a00 */
[----:B0-----:R-:W-:-:S04]  /*0ed0*/  IMAD R5, R0, 0x5, R5 ;  /* 0x0000000500057824 */ /* 0x001fc800078e0205 */
[----:B-1----:R-:W-:-:S05]  /*0ee0*/  IMAD.WIDE R2, R5, 0x30, R2 ;  /* 0x0000003005027825 */ /* 0x002fca00078e0202 */
[----:B------:R-:W-:Y:S04]  /*0ef0*/  STG.E.64 desc[UR4][R2.64+0x18], RZ ;  /* 0x000018ff02007986 */ /* 0x000fe8000c101b04 */
[----:B------:R-:W-:Y:S04]  /*0f00*/  STG.E desc[UR4][R2.64+0x20], RZ ;  /* 0x000020ff02007986 */ /* 0x000fe8000c101904 */
[----:B------:R-:W-:Y:S01]  /*0f10*/  STG.E.64 desc[UR4][R2.64+0x28], RZ ;  /* 0x000028ff02007986 */ /* 0x000fe2000c101b04 */
[----:B------:R-:W-:Y:S05]  /*0f20*/  EXIT ;  /* 0x000000000000794d */ /* 0x000fea0003800000 */
.L_x_10:
        /* <DEDUP_REMOVED lines=13> */
.L_x_12:


//--------------------- .nv.global.init           --------------------------
	.section	.nv.global.init,"aw",@progbits
	.align	4
.nv.global.init:
	.type		mrg32k3aM1SubSeq,@object
	.size		mrg32k3aM1SubSeq,(mrg32k3aM2SubSeq - mrg32k3aM1SubSeq)
mrg32k3aM1SubSeq:
        /*0000*/ 	.byte	0x0b, 0xcc, 0xee, 0x04, 0x73, 0x29, 0x8b, 0x6f, 0xf6, 0x53, 0x03, 0xf6, 0x23, 0xf6, 0xea, 0xda
        /* <DEDUP_REMOVED lines=125> */
	.type		mrg32k3aM2SubSeq,@object
	.size		mrg32k3aM2SubSeq,(mrg32k3aM1 - mrg32k3aM2SubSeq)
mrg32k3aM2SubSeq:
        /* <DEDUP_REMOVED lines=126> */
	.type		mrg32k3aM1,@object
	.size		mrg32k3aM1,(mrg32k3aM1Seq - mrg32k3aM1)
mrg32k3aM1:
        /* <DEDUP_REMOVED lines=144> */
	.type		mrg32k3aM1Seq,@object
	.size		mrg32k3aM1Seq,(mrg32k3aM2 - mrg32k3aM1Seq)
mrg32k3aM1Seq:
        /* <DEDUP_REMOVED lines=144> */
	.type		mrg32k3aM2,@object
	.size		mrg32k3aM2,(mrg32k3aM2Seq - mrg32k3aM2)
mrg32k3aM2:
        /* <DEDUP_REMOVED lines=144> */
	.type		mrg32k3aM2Seq,@object
	.size		mrg32k3aM2Seq,(precalc_xorwow_matrix - mrg32k3aM2Seq)
mrg32k3aM2Seq:
        /* <DEDUP_REMOVED lines=144> */
	.type		precalc_xorwow_matrix,@object
	.size		precalc_xorwow_matrix,(precalc_xorwow_offset_matrix - precalc_xorwow_matrix)
precalc_xorwow_matrix:
        /* <DEDUP_REMOVED lines=6400> */
	.type		precalc_xorwow_offset_matrix,@object
	.size		precalc_xorwow_offset_matrix,(.L_1 - precalc_xorwow_offset_matrix)
precalc_xorwow_offset_matrix:
        /* <DEDUP_REMOVED lines=6400> */
.L_1:


//--------------------- .nv.shared.reserved.0     --------------------------
	.section	.nv.shared.reserved.0,"aw",@nobits
	.weak		__nv_reservedSMEM_offset_0_alias
	.size		__nv_reservedSMEM_offset_0_alias, 0, 64
	.other		__nv_reservedSMEM_offset_0_alias,@"STO_CUDA_RESERVED_SHARED STV_DEFAULT"
__nv_reservedSMEM_offset_0_alias:
	.zero		0
	.zero		64


//--------------------- .nv.constant0._Z15generate_kernelP17curandStateXORWOWPi --------------------------
	.section	.nv.constant0._Z15generate_kernelP17curandStateXORWOWPi,"a",@progbits
	.sectionflags	@""
	.align	4
.nv.constant0._Z15generate_kernelP17curandStateXORWOWPi:
	.zero		912


//--------------------- .nv.constant0._Z12setup_kernelP17curandStateXORWOW --------------------------
	.section	.nv.constant0._Z12setup_kernelP17curandStateXORWOW,"a",@progbits
	.sectionflags	@""
	.align	4
.nv.constant0._Z12setup_kernelP17curandStateXORWOW:
	.zero		904


//--------------------- SYMBOLS --------------------------

	.type		.nv.reservedSmem.offset0,@object
	.size		.nv.reservedSmem.offset0,0x4
